	.target	sm_90a

	.elftype	@"ET_EXEC"


//--------------------- .note.nv.tkinfo           --------------------------
	.section	.note.nv.tkinfo,"",@"SHT_NOTE"
	.sectionflags	@"SHF_NOTE_NV_TKINFO"
	.tkinfo
        /*0018*/ 	.word	0x00000002
        /*0030*/ 	.string	""
        /*0030*/ 	.string	"ptxas"
        /*0030*/ 	.string	"Cuda compilation tools, release 13.0, V13.0.88"
        /*0030*/ 	.string	"Build cuda_13.0.r13.0/compiler.36424714_0"
        /*0030*/ 	.string	"-arch sm_90a -m 64 "



//--------------------- .note.nv.cuinfo           --------------------------
	.section	.note.nv.cuinfo,"",@"SHT_NOTE"
	.sectionflags	@"SHF_NOTE_NV_CUINFO"
        /*0018*/ 	.short	0x0002
        /*001a*/ 	.short	0x005a
        /*001c*/ 	.short	0x0082
	.zero		2


//--------------------- .nv.info                  --------------------------
	.section	.nv.info,"",@"SHT_CUDA_INFO"
	.align	4


	//----- nvinfo : EIATTR_REGCOUNT
	.align		4
        /*0000*/ 	.byte	0x04, 0x2f
        /*0002*/ 	.short	(.L_15 - .L_14)
	.align		4
.L_14:
        /*0004*/ 	.word	index@(_ZN7cutlass13device_kernelINS_4gemm6kernel13GemmUniversalIN4cute5tupleIJiiiiEEENS1_10collective13CollectiveMmaINS1_34MainloopSm90TmaGmmaWarpSpecializedILi18ENS5_IJNS4_1CILi1EEESB_SB_EEENS1_35KernelTmaWarpSpecializedCooperativeEEENS5_IJNSA_ILi128EEENSA_ILi64EEENSA_ILi32EEEEEENS_6half_tENS5_IJlSB_lEEESJ_SK_NS4_8TiledMMAINS4_8MMA_AtomIJNS4_4SM904GMMA25MMA_64x64x16_F32F16F16_SSILNSO_5MajorE0ELSQ_0ELNSO_7ScaleInE1ELSR_1EEEEEENS4_6LayoutINS5_IJNSA_ILi2EEESB_SB_EEENS5_IJSB_NSA_ILi0EEESX_EEEEENS5_IJNS4_10UnderscoreES10_S10_EEEEENS4_13SM90_TMA_LOADENS4_14ComposedLayoutINS4_7SwizzleILi2ELi4ELi3EEENS4_18smem_ptr_flag_bitsILi16EEENSU_INS5_IJNSA_ILi8EEESH_EEENS5_IJSH_SB_EEEEEEEvNS4_8identityES13_S1D_vS1E_EENS_8epilogue10collective6detail29Sm90TmaWarpSpecializedAdapterINS1H_15DefaultEpilogueISJ_SK_SK_NS1G_6thread17LinearCombinationISJ_Li1EffLNS1L_9ScaleType4KindE0ELNS_15FloatRoundStyleE2ESJ_EENS1_15EpilogueDefaultEEEEEvvEEEEvNT_6ParamsE)
        /*0008*/ 	.word	0x000000a8


	//----- nvinfo : EIATTR_FRAME_SIZE
	.align		4
.L_15:
        /*000c*/ 	.byte	0x04, 0x11
        /*000e*/ 	.short	(.L_17 - .L_16)
	.align		4
.L_16:
        /*0010*/ 	.word	index@(_ZN7cutlass13device_kernelINS_4gemm6kernel13GemmUniversalIN4cute5tupleIJiiiiEEENS1_10collective13CollectiveMmaINS1_34MainloopSm90TmaGmmaWarpSpecializedILi18ENS5_IJNS4_1CILi1EEESB_SB_EEENS1_35KernelTmaWarpSpecializedCooperativeEEENS5_IJNSA_ILi128EEENSA_ILi64EEENSA_ILi32EEEEEENS_6half_tENS5_IJlSB_lEEESJ_SK_NS4_8TiledMMAINS4_8MMA_AtomIJNS4_4SM904GMMA25MMA_64x64x16_F32F16F16_SSILNSO_5MajorE0ELSQ_0ELNSO_7ScaleInE1ELSR_1EEEEEENS4_6LayoutINS5_IJNSA_ILi2EEESB_SB_EEENS5_IJSB_NSA_ILi0EEESX_EEEEENS5_IJNS4_10UnderscoreES10_S10_EEEEENS4_13SM90_TMA_LOADENS4_14ComposedLayoutINS4_7SwizzleILi2ELi4ELi3EEENS4_18smem_ptr_flag_bitsILi16EEENSU_INS5_IJNSA_ILi8EEESH_EEENS5_IJSH_SB_EEEEEEEvNS4_8identityES13_S1D_vS1E_EENS_8epilogue10collective6detail29Sm90TmaWarpSpecializedAdapterINS1H_15DefaultEpilogueISJ_SK_SK_NS1G_6thread17LinearCombinationISJ_Li1EffLNS1L_9ScaleType4KindE0ELNS_15FloatRoundStyleE2ESJ_EENS1_15EpilogueDefaultEEEEEvvEEEEvNT_6ParamsE)
        /*0014*/ 	.word	0x00000000


	//----- nvinfo : EIATTR_MIN_STACK_SIZE
	.align		4
.L_17:
        /*0018*/ 	.byte	0x04, 0x12
        /*001a*/ 	.short	(.L_19 - .L_18)
	.align		4
.L_18:
        /*001c*/ 	.word	index@(_ZN7cutlass13device_kernelINS_4gemm6kernel13GemmUniversalIN4cute5tupleIJiiiiEEENS1_10collective13CollectiveMmaINS1_34MainloopSm90TmaGmmaWarpSpecializedILi18ENS5_IJNS4_1CILi1EEESB_SB_EEENS1_35KernelTmaWarpSpecializedCooperativeEEENS5_IJNSA_ILi128EEENSA_ILi64EEENSA_ILi32EEEEEENS_6half_tENS5_IJlSB_lEEESJ_SK_NS4_8TiledMMAINS4_8MMA_AtomIJNS4_4SM904GMMA25MMA_64x64x16_F32F16F16_SSILNSO_5MajorE0ELSQ_0ELNSO_7ScaleInE1ELSR_1EEEEEENS4_6LayoutINS5_IJNSA_ILi2EEESB_SB_EEENS5_IJSB_NSA_ILi0EEESX_EEEEENS5_IJNS4_10UnderscoreES10_S10_EEEEENS4_13SM90_TMA_LOADENS4_14ComposedLayoutINS4_7SwizzleILi2ELi4ELi3EEENS4_18smem_ptr_flag_bitsILi16EEENSU_INS5_IJNSA_ILi8EEESH_EEENS5_IJSH_SB_EEEEEEEvNS4_8identityES13_S1D_vS1E_EENS_8epilogue10collective6detail29Sm90TmaWarpSpecializedAdapterINS1H_15DefaultEpilogueISJ_SK_SK_NS1G_6thread17LinearCombinationISJ_Li1EffLNS1L_9ScaleType4KindE0ELNS_15FloatRoundStyleE2ESJ_EENS1_15EpilogueDefaultEEEEEvvEEEEvNT_6ParamsE)
        /*0020*/ 	.word	0x00000000
.L_19:


//--------------------- .nv.compat                --------------------------
	.section	.nv.compat,"",@"SHT_CUDA_COMPAT_INFO"
	.align	4
        /*0000*/ 	.byte	0x02, 0x09, 0x01, 0x00, 0x02, 0x02, 0x04, 0x00, 0x02, 0x05, 0x05, 0x00, 0x03, 0x07, 0x01, 0x01
        /*0010*/ 	.byte	0x02, 0x03, 0x01, 0x00, 0x02, 0x06, 0x01, 0x00, 0x04, 0x0b, 0x08, 0x00, 0x00, 0x00, 0x00, 0x00
        /*0020*/ 	.byte	0x00, 0x00, 0x00, 0x00


//--------------------- .nv.info._ZN7cutlass13device_kernelINS_4gemm6kernel13GemmUniversalIN4cute5tupleIJiiiiEEENS1_10collective13CollectiveMmaINS1_34MainloopSm90TmaGmmaWarpSpecializedILi18ENS5_IJNS4_1CILi1EEESB_SB_EEENS1_35KernelTmaWarpSpecializedCooperativeEEENS5_IJNSA_ILi128EEENSA_ILi64EEENSA_ILi32EEEEEENS_6half_tENS5_IJlSB_lEEESJ_SK_NS4_8TiledMMAINS4_8MMA_AtomIJNS4_4SM904GMMA25MMA_64x64x16_F32F16F16_SSILNSO_5MajorE0ELSQ_0ELNSO_7ScaleInE1ELSR_1EEEEEENS4_6LayoutINS5_IJNSA_ILi2EEESB_SB_EEENS5_IJSB_NSA_ILi0EEESX_EEEEENS5_IJNS4_10UnderscoreES10_S10_EEEEENS4_13SM90_TMA_LOADENS4_14ComposedLayoutINS4_7SwizzleILi2ELi4ELi3EEENS4_18smem_ptr_flag_bitsILi16EEENSU_INS5_IJNSA_ILi8EEESH_EEENS5_IJSH_SB_EEEEEEEvNS4_8identityES13_S1D_vS1E_EENS_8epilogue10collective6detail29Sm90TmaWarpSpecializedAdapterINS1H_15DefaultEpilogueISJ_SK_SK_NS1G_6thread17LinearCombinationISJ_Li1EffLNS1L_9ScaleType4KindE0ELNS_15FloatRoundStyleE2ESJ_EENS1_15EpilogueDefaultEEEEEvvEEEEvNT_6ParamsE --------------------------
	.section	.nv.info._ZN7cutlass13device_kernelINS_4gemm6kernel13GemmUniversalIN4cute5tupleIJiiiiEEENS1_10collective13CollectiveMmaINS1_34MainloopSm90TmaGmmaWarpSpecializedILi18ENS5_IJNS4_1CILi1EEESB_SB_EEENS1_35KernelTmaWarpSpecializedCooperativeEEENS5_IJNSA_ILi128EEENSA_ILi64EEENSA_ILi32EEEEEENS_6half_tENS5_IJlSB_lEEESJ_SK_NS4_8TiledMMAINS4_8MMA_AtomIJNS4_4SM904GMMA25MMA_64x64x16_F32F16F16_SSILNSO_5MajorE0ELSQ_0ELNSO_7ScaleInE1ELSR_1EEEEEENS4_6LayoutINS5_IJNSA_ILi2EEESB_SB_EEENS5_IJSB_NSA_ILi0EEESX_EEEEENS5_IJNS4_10UnderscoreES10_S10_EEEEENS4_13SM90_TMA_LOADENS4_14ComposedLayoutINS4_7SwizzleILi2ELi4ELi3EEENS4_18smem_ptr_flag_bitsILi16EEENSU_INS5_IJNSA_ILi8EEESH_EEENS5_IJSH_SB_EEEEEEEvNS4_8identityES13_S1D_vS1E_EENS_8epilogue10collective6detail29Sm90TmaWarpSpecializedAdapterINS1H_15DefaultEpilogueISJ_SK_SK_NS1G_6thread17LinearCombinationISJ_Li1EffLNS1L_9ScaleType4KindE0ELNS_15FloatRoundStyleE2ESJ_EENS1_15EpilogueDefaultEEEEEvvEEEEvNT_6ParamsE,"",@"SHT_CUDA_INFO"
	.sectionflags	@""
	.align	4


	//----- nvinfo : EIATTR_CUDA_API_VERSION
	.align		4
        /*0000*/ 	.byte	0x04, 0x37
        /*0002*/ 	.short	(.L_21 - .L_20)
.L_20:
        /*0004*/ 	.word	0x00000082


	//----- nvinfo : EIATTR_KPARAM_INFO
	.align		4
.L_21:
        /*0008*/ 	.byte	0x04, 0x17
        /*000a*/ 	.short	(.L_23 - .L_22)
.L_22:
        /*000c*/ 	.word	0x00000000
        /*0010*/ 	.short	0x0000
        /*0012*/ 	.short	0x0070
        /*0014*/ 	.byte	0x00, 0xf0, 0x01, 0x10


	//----- nvinfo : EIATTR_SPARSE_MMA_MASK
	.align		4
.L_23:
        /*0018*/ 	.byte	0x03, 0x50
        /*001a*/ 	.short	0x0000


	//----- nvinfo : EIATTR_MAXREG_COUNT
	.align		4
        /*001c*/ 	.byte	0x03, 0x1b
        /*001e*/ 	.short	0x00a8


	//----- nvinfo : EIATTR_NUM_BARRIERS
	.align		4
        /*0020*/ 	.byte	0x02, 0x4c
        /*0022*/ 	.byte	0x01
	.zero		1


	//----- nvinfo : EIATTR_EXTERNS
	.align		4
        /*0024*/ 	.byte	0x04, 0x0f
        /*0026*/ 	.short	(.L_25 - .L_24)


	//   ....[0]....
	.align		4
.L_24:
        /*0028*/ 	.word	index@(__assertfail)


	//----- nvinfo : EIATTR_MERCURY_ISA_VERSION
	.align		4
.L_25:
        /*002c*/ 	.byte	0x03, 0x5f
        /*002e*/ 	.short	0x0101


	//----- nvinfo : EIATTR_INT_WARP_WIDE_INSTR_OFFSETS
	.align		4
        /*0030*/ 	.byte	0x04, 0x31
        /*0032*/ 	.short	(.L_27 - .L_26)


	//   ....[0]....
.L_26:
        /*0034*/ 	.word	0x000005a0


	//   ....[1]....
        /*0038*/ 	.word	0x000005d0


	//   ....[2]....
        /*003c*/ 	.word	0x000006b0


	//----- nvinfo : EIATTR_COOP_GROUP_MASK_REGIDS
	.align		4
.L_27:
        /*0040*/ 	.byte	0x04, 0x29
        /*0042*/ 	.short	(.L_29 - .L_28)


	//   ....[0]....
.L_28:
        /*0044*/ 	.word	0xffffffff


	//   ....[1]....
        /*0048*/ 	.word	0xffffffff


	//   ....[2]....
        /*004c*/ 	.word	0xffffffff


	//   ....[3]....
        /*0050*/ 	.word	0xffffffff


	//   ....[4]....
        /*0054*/ 	.word	0xffffffff


	//----- nvinfo : EIATTR_COOP_GROUP_INSTR_OFFSETS
	.align		4
.L_29:
        /*0058*/ 	.byte	0x04, 0x28
        /*005a*/ 	.short	(.L_31 - .L_30)


	//   ....[0]....
.L_30:
        /*005c*/ 	.word	0x00000060


	//   ....[1]....
        /*0060*/ 	.word	0x00000070


	//   ....[2]....
        /*0064*/ 	.word	0x00000130


	//   ....[3]....
        /*0068*/ 	.word	0x000004b0


	//   ....[4]....
        /*006c*/ 	.word	0x00001160


	//----- nvinfo : EIATTR_REG_RECONFIG
	.align		4
.L_31:
        /*0070*/ 	.byte	0x01, 0x54
	.zero		2


	//----- nvinfo : EIATTR_SYSCALL_OFFSETS
	.align		4
        /*0074*/ 	.byte	0x04, 0x46
        /*0076*/ 	.short	(.L_33 - .L_32)


	//   ....[0]....
.L_32:
        /*0078*/ 	.word	0x00001320


	//----- nvinfo : EIATTR_MBARRIER_INSTR_OFFSETS
	.align		4
.L_33:
        /*007c*/ 	.byte	0x04, 0x39
        /*007e*/ 	.short	(.L_35 - .L_34)


	//   ....[0]....
.L_34:
        /*0080*/ 	.word	0x00000250
        /*0084*/ 	.word	0x000000ff
        /*0088*/ 	.word	0x00000000
        /*008c*/ 	.short	0x0100
        /*008e*/ 	.byte	0x08
	.zero		1


	//   ....[1]....
        /*0090*/ 	.word	0x00000260
        /*0094*/ 	.word	0x000000ff
        /*0098*/ 	.word	0x00000090
        /*009c*/ 	.short	0x0100
        /*009e*/ 	.byte	0x08
	.zero		1


	//   ....[2]....
        /*00a0*/ 	.word	0x00000270
        /*00a4*/ 	.word	0x000000ff
        /*00a8*/ 	.word	0x00000008
        /*00ac*/ 	.short	0x0100
        /*00ae*/ 	.byte	0x08
	.zero		1


	//   ....[3]....
        /*00b0*/ 	.word	0x00000280
        /*00b4*/ 	.word	0x000000ff
        /*00b8*/ 	.word	0x00000098
        /*00bc*/ 	.short	0x0100
        /*00be*/ 	.byte	0x08
	.zero		1


	//   ....[4]....
        /*00c0*/ 	.word	0x00000290
        /*00c4*/ 	.word	0x000000ff
        /*00c8*/ 	.word	0x00000010
        /*00cc*/ 	.short	0x0100
        /*00ce*/ 	.byte	0x08
	.zero		1


	//   ....[5]....
        /*00d0*/ 	.word	0x000002a0
        /*00d4*/ 	.word	0x000000ff
        /*00d8*/ 	.word	0x000000a0
        /*00dc*/ 	.short	0x0100
        /*00de*/ 	.byte	0x08
	.zero		1


	//   ....[6]....
        /*00e0*/ 	.word	0x000002b0
        /*00e4*/ 	.word	0x000000ff
        /*00e8*/ 	.word	0x00000018
        /*00ec*/ 	.short	0x0100
        /*00ee*/ 	.byte	0x08
	.zero		1


	//   ....[7]....
        /*00f0*/ 	.word	0x000002c0
        /*00f4*/ 	.word	0x000000ff
        /*00f8*/ 	.word	0x000000a8
        /*00fc*/ 	.short	0x0100
        /*00fe*/ 	.byte	0x08
	.zero		1


	//   ....[8]....
        /*0100*/ 	.word	0x000002d0
        /*0104*/ 	.word	0x000000ff
        /*0108*/ 	.word	0x00000020
        /*010c*/ 	.short	0x0100
        /*010e*/ 	.byte	0x08
	.zero		1


	//   ....[9]....
        /*0110*/ 	.word	0x000002e0
        /*0114*/ 	.word	0x000000ff
        /*0118*/ 	.word	0x000000b0
        /*011c*/ 	.short	0x0100
        /*011e*/ 	.byte	0x08
	.zero		1


	//   ....[10]....
        /*0120*/ 	.word	0x000002f0
        /*0124*/ 	.word	0x000000ff
        /*0128*/ 	.word	0x00000028
        /*012c*/ 	.short	0x0100
        /*012e*/ 	.byte	0x08
	.zero		1


	//   ....[11]....
        /*0130*/ 	.word	0x00000300
        /*0134*/ 	.word	0x000000ff
        /*0138*/ 	.word	0x000000b8
        /*013c*/ 	.short	0x0100
        /*013e*/ 	.byte	0x08
	.zero		1


	//   ....[12]....
        /*0140*/ 	.word	0x00000310
        /*0144*/ 	.word	0x000000ff
        /*0148*/ 	.word	0x00000030
        /*014c*/ 	.short	0x0100
        /*014e*/ 	.byte	0x08
	.zero		1


	//   ....[13]....
        /*0150*/ 	.word	0x00000320
        /*0154*/ 	.word	0x000000ff
        /*0158*/ 	.word	0x000000c0
        /*015c*/ 	.short	0x0100
        /*015e*/ 	.byte	0x08
	.zero		1


	//   ....[14]....
        /*0160*/ 	.word	0x00000330
        /*0164*/ 	.word	0x000000ff
        /*0168*/ 	.word	0x00000038
        /*016c*/ 	.short	0x0100
        /*016e*/ 	.byte	0x08
	.zero		1


	//   ....[15]....
        /*0170*/ 	.word	0x00000340
        /*0174*/ 	.word	0x000000ff
        /*0178*/ 	.word	0x000000c8
        /*017c*/ 	.short	0x0100
        /*017e*/ 	.byte	0x08
	.zero		1


	//   ....[16]....
        /*0180*/ 	.word	0x00000350
        /*0184*/ 	.word	0x000000ff
        /*0188*/ 	.word	0x00000040
        /*018c*/ 	.short	0x0100
        /*018e*/ 	.byte	0x08
	.zero		1


	//   ....[17]....
        /*0190*/ 	.word	0x00000360
        /*0194*/ 	.word	0x000000ff
        /*0198*/ 	.word	0x000000d0
        /*019c*/ 	.short	0x0100
        /*019e*/ 	.byte	0x08
	.zero		1


	//   ....[18]....
        /*01a0*/ 	.word	0x00000370
        /*01a4*/ 	.word	0x000000ff
        /*01a8*/ 	.word	0x00000048
        /*01ac*/ 	.short	0x0100
        /*01ae*/ 	.byte	0x08
	.zero		1


	//   ....[19]....
        /*01b0*/ 	.word	0x00000380
        /*01b4*/ 	.word	0x000000ff
        /*01b8*/ 	.word	0x000000d8
        /*01bc*/ 	.short	0x0100
        /*01be*/ 	.byte	0x08
	.zero		1


	//   ....[20]....
        /*01c0*/ 	.word	0x00000390
        /*01c4*/ 	.word	0x000000ff
        /*01c8*/ 	.word	0x00000050
        /*01cc*/ 	.short	0x0100
        /*01ce*/ 	.byte	0x08
	.zero		1


	//   ....[21]....
        /*01d0*/ 	.word	0x000003a0
        /*01d4*/ 	.word	0x000000ff
        /*01d8*/ 	.word	0x000000e0
        /*01dc*/ 	.short	0x0100
        /*01de*/ 	.byte	0x08
	.zero		1


	//   ....[22]....
        /*01e0*/ 	.word	0x000003b0
        /*01e4*/ 	.word	0x000000ff
        /*01e8*/ 	.word	0x00000058
        /*01ec*/ 	.short	0x0100
        /*01ee*/ 	.byte	0x08
	.zero		1


	//   ....[23]....
        /*01f0*/ 	.word	0x000003c0
        /*01f4*/ 	.word	0x000000ff
        /*01f8*/ 	.word	0x000000e8
        /*01fc*/ 	.short	0x0100
        /*01fe*/ 	.byte	0x08
	.zero		1


	//   ....[24]....
        /*0200*/ 	.word	0x000003d0
        /*0204*/ 	.word	0x000000ff
        /*0208*/ 	.word	0x00000060
        /*020c*/ 	.short	0x0100
        /*020e*/ 	.byte	0x08
	.zero		1


	//   ....[25]....
        /*0210*/ 	.word	0x000003e0
        /*0214*/ 	.word	0x000000ff
        /*0218*/ 	.word	0x000000f0
        /*021c*/ 	.short	0x0100
        /*021e*/ 	.byte	0x08
	.zero		1


	//   ....[26]....
        /*0220*/ 	.word	0x000003f0
        /*0224*/ 	.word	0x000000ff
        /*0228*/ 	.word	0x00000068
        /*022c*/ 	.short	0x0100
        /*022e*/ 	.byte	0x08
	.zero		1


	//   ....[27]....
        /*0230*/ 	.word	0x00000400
        /*0234*/ 	.word	0x000000ff
        /*0238*/ 	.word	0x000000f8
        /*023c*/ 	.short	0x0100
        /*023e*/ 	.byte	0x08
	.zero		1


	//   ....[28]....
        /*0240*/ 	.word	0x00000410
        /*0244*/ 	.word	0x000000ff
        /*0248*/ 	.word	0x00000070
        /*024c*/ 	.short	0x0100
        /*024e*/ 	.byte	0x08
	.zero		1


	//   ....[29]....
        /*0250*/ 	.word	0x00000420
        /*0254*/ 	.word	0x000000ff
        /*0258*/ 	.word	0x00000100
        /*025c*/ 	.short	0x0100
        /*025e*/ 	.byte	0x08
	.zero		1


	//   ....[30]....
        /*0260*/ 	.word	0x00000430
        /*0264*/ 	.word	0x000000ff
        /*0268*/ 	.word	0x00000078
        /*026c*/ 	.short	0x0100
        /*026e*/ 	.byte	0x08
	.zero		1


	//   ....[31]....
        /*0270*/ 	.word	0x00000440
        /*0274*/ 	.word	0x000000ff
        /*0278*/ 	.word	0x00000108
        /*027c*/ 	.short	0x0100
        /*027e*/ 	.byte	0x08
	.zero		1


	//   ....[32]....
        /*0280*/ 	.word	0x00000450
        /*0284*/ 	.word	0x000000ff
        /*0288*/ 	.word	0x00000080
        /*028c*/ 	.short	0x0100
        /*028e*/ 	.byte	0x08
	.zero		1


	//   ....[33]....
        /*0290*/ 	.word	0x00000460
        /*0294*/ 	.word	0x000000ff
        /*0298*/ 	.word	0x00000110
        /*029c*/ 	.short	0x0100
        /*029e*/ 	.byte	0x08
	.zero		1


	//   ....[34]....
        /*02a0*/ 	.word	0x00000470
        /*02a4*/ 	.word	0x000000ff
        /*02a8*/ 	.word	0x00000088
        /*02ac*/ 	.short	0x0100
        /*02ae*/ 	.byte	0x08
	.zero		1


	//   ....[35]....
        /*02b0*/ 	.word	0x00000480
        /*02b4*/ 	.word	0x000000ff
        /*02b8*/ 	.word	0x00000118
        /*02bc*/ 	.short	0x0100
        /*02be*/ 	.byte	0x08
	.zero		1


	//   ....[36]....
        /*02c0*/ 	.word	0x00000720
        /*02c4*/ 	.word	0x000000ff
        /*02c8*/ 	.word	0x00000130
        /*02cc*/ 	.short	0x0100
        /*02ce*/ 	.byte	0x06
	.zero		1


	//   ....[37]....
        /*02d0*/ 	.word	0x00000780
        /*02d4*/ 	.word	0x000000ff
        /*02d8*/ 	.word	0x00000138
        /*02dc*/ 	.short	0x0100
        /*02de*/ 	.byte	0x06
	.zero		1


	//   ....[38]....
        /*02e0*/ 	.word	0x000013a0
        /*02e4*/ 	.word	0x00000003
        /*02e8*/ 	.word	0x00000000
        /*02ec*/ 	.short	0x010a
        /*02ee*/ 	.byte	0x3f
	.zero		1


	//   ....[39]....
        /*02f0*/ 	.word	0x000013e0
        /*02f4*/ 	.word	0x00000003
        /*02f8*/ 	.word	0x00000000
        /*02fc*/ 	.short	0x010a
        /*02fe*/ 	.byte	0x3f
	.zero		1


	//   ....[40]....
        /*0300*/ 	.word	0x00001680
        /*0304*/ 	.word	0x000000ff
        /*0308*/ 	.word	0x00000000
        /*030c*/ 	.short	0x010a
        /*030e*/ 	.byte	0x04
	.zero		1


	//   ....[41]....
        /*0310*/ 	.word	0x000016c0
        /*0314*/ 	.word	0x000000ff
        /*0318*/ 	.word	0x00000000
        /*031c*/ 	.short	0x010a
        /*031e*/ 	.byte	0x04
	.zero		1


	//   ....[42]....
        /*0320*/ 	.word	0x00001820
        /*0324*/ 	.word	0x000000ff
        /*0328*/ 	.word	0x00000000
        /*032c*/ 	.short	0x0101
        /*032e*/ 	.byte	0x04
	.zero		1


	//   ....[43]....
        /*0330*/ 	.word	0x00001a20
        /*0334*/ 	.word	0x000000ff
        /*0338*/ 	.word	0x00000000
        /*033c*/ 	.short	0x0101
        /*033e*/ 	.byte	0x06
	.zero		1


	//   ....[44]....
        /*0340*/ 	.word	0x00004fb0
        /*0344*/ 	.word	0x0000000e
        /*0348*/ 	.word	0x00000090
        /*034c*/ 	.short	0x010a
        /*034e*/ 	.byte	0x3f
	.zero		1


	//   ....[45]....
        /*0350*/ 	.word	0x00005330
        /*0354*/ 	.word	0x00000006
        /*0358*/ 	.word	0x00000138
        /*035c*/ 	.short	0x0101
        /*035e*/ 	.byte	0x3f
	.zero		1


	//   ....[46]....
        /*0360*/ 	.word	0x00005a60
        /*0364*/ 	.word	0x00000007
        /*0368*/ 	.word	0x00000000
        /*036c*/ 	.short	0x010a
        /*036e*/ 	.byte	0x3f
	.zero		1


	//   ....[47]....
        /*0370*/ 	.word	0x00005ae0
        /*0374*/ 	.word	0x00000009
        /*0378*/ 	.word	0x00000000
        /*037c*/ 	.short	0x010a
        /*037e*/ 	.byte	0x3f
	.zero		1


	//   ....[48]....
        /*0380*/ 	.word	0x00005b70
        /*0384*/ 	.word	0x00000006
        /*0388*/ 	.word	0x00000000
        /*038c*/ 	.short	0x010a
        /*038e*/ 	.byte	0x3f
	.zero		1


	//   ....[49]....
        /*0390*/ 	.word	0x00005c00
        /*0394*/ 	.word	0x00000009
        /*0398*/ 	.word	0x00000000
        /*039c*/ 	.short	0x010a
        /*039e*/ 	.byte	0x3f
	.zero		1


	//   ....[50]....
        /*03a0*/ 	.word	0x00005c90
        /*03a4*/ 	.word	0x00000006
        /*03a8*/ 	.word	0x00000000
        /*03ac*/ 	.short	0x010a
        /*03ae*/ 	.byte	0x3f
	.zero		1


	//   ....[51]....
        /*03b0*/ 	.word	0x00005d20
        /*03b4*/ 	.word	0x00000009
        /*03b8*/ 	.word	0x00000000
        /*03bc*/ 	.short	0x010a
        /*03be*/ 	.byte	0x3f
	.zero		1


	//   ....[52]....
        /*03c0*/ 	.word	0x00005db0
        /*03c4*/ 	.word	0x00000006
        /*03c8*/ 	.word	0x00000000
        /*03cc*/ 	.short	0x010a
        /*03ce*/ 	.byte	0x3f
	.zero		1


	//   ....[53]....
        /*03d0*/ 	.word	0x00005e40
        /*03d4*/ 	.word	0x00000009
        /*03d8*/ 	.word	0x00000000
        /*03dc*/ 	.short	0x010a
        /*03de*/ 	.byte	0x3f
	.zero		1


	//   ....[54]....
        /*03e0*/ 	.word	0x00005ed0
        /*03e4*/ 	.word	0x00000006
        /*03e8*/ 	.word	0x00000000
        /*03ec*/ 	.short	0x010a
        /*03ee*/ 	.byte	0x3f
	.zero		1


	//   ....[55]....
        /*03f0*/ 	.word	0x00005f60
        /*03f4*/ 	.word	0x00000009
        /*03f8*/ 	.word	0x00000000
        /*03fc*/ 	.short	0x010a
        /*03fe*/ 	.byte	0x3f
	.zero		1


	//   ....[56]....
        /*0400*/ 	.word	0x00005ff0
        /*0404*/ 	.word	0x00000006
        /*0408*/ 	.word	0x00000000
        /*040c*/ 	.short	0x010a
        /*040e*/ 	.byte	0x3f
	.zero		1


	//   ....[57]....
        /*0410*/ 	.word	0x00006080
        /*0414*/ 	.word	0x00000009
        /*0418*/ 	.word	0x00000000
        /*041c*/ 	.short	0x010a
        /*041e*/ 	.byte	0x3f
	.zero		1


	//   ....[58]....
        /*0420*/ 	.word	0x00006110
        /*0424*/ 	.word	0x00000006
        /*0428*/ 	.word	0x00000000
        /*042c*/ 	.short	0x010a
        /*042e*/ 	.byte	0x3f
	.zero		1


	//   ....[59]....
        /*0430*/ 	.word	0x000061a0
        /*0434*/ 	.word	0x00000009
        /*0438*/ 	.word	0x00000000
        /*043c*/ 	.short	0x010a
        /*043e*/ 	.byte	0x3f
	.zero		1


	//   ....[60]....
        /*0440*/ 	.word	0x00006230
        /*0444*/ 	.word	0x00000006
        /*0448*/ 	.word	0x00000000
        /*044c*/ 	.short	0x010a
        /*044e*/ 	.byte	0x3f
	.zero		1


	//   ....[61]....
        /*0450*/ 	.word	0x000062c0
        /*0454*/ 	.word	0x00000009
        /*0458*/ 	.word	0x00000000
        /*045c*/ 	.short	0x010a
        /*045e*/ 	.byte	0x3f
	.zero		1


	//   ....[62]....
        /*0460*/ 	.word	0x00006350
        /*0464*/ 	.word	0x00000006
        /*0468*/ 	.word	0x00000000
        /*046c*/ 	.short	0x010a
        /*046e*/ 	.byte	0x3f
	.zero		1


	//   ....[63]....
        /*0470*/ 	.word	0x000063e0
        /*0474*/ 	.word	0x00000003
        /*0478*/ 	.word	0x00000000
        /*047c*/ 	.short	0x010a
        /*047e*/ 	.byte	0x3f
	.zero		1


	//   ....[64]....
        /*0480*/ 	.word	0x00006440
        /*0484*/ 	.word	0x00000003
        /*0488*/ 	.word	0x00000000
        /*048c*/ 	.short	0x010a
        /*048e*/ 	.byte	0x3f
	.zero		1


	//   ....[65]....
        /*0490*/ 	.word	0x000064a0
        /*0494*/ 	.word	0x00000004
        /*0498*/ 	.word	0x00000000
        /*049c*/ 	.short	0x010a
        /*049e*/ 	.byte	0x3f
	.zero		1


	//   ....[66]....
        /*04a0*/ 	.word	0x00006570
        /*04a4*/ 	.word	0x0000000e
        /*04a8*/ 	.word	0x00000090
        /*04ac*/ 	.short	0x010a
        /*04ae*/ 	.byte	0x3f
	.zero		1


	//   ....[67]....
        /*04b0*/ 	.word	0x00006640
        /*04b4*/ 	.word	0x00000007
        /*04b8*/ 	.word	0x00000000
        /*04bc*/ 	.short	0x010a
        /*04be*/ 	.byte	0x3f
	.zero		1


	//   ....[68]....
        /*04c0*/ 	.word	0x00006690
        /*04c4*/ 	.word	0x00000009
        /*04c8*/ 	.word	0x00000000
        /*04cc*/ 	.short	0x010a
        /*04ce*/ 	.byte	0x3f
	.zero		1


	//   ....[69]....
        /*04d0*/ 	.word	0x000066e0
        /*04d4*/ 	.word	0x00000006
        /*04d8*/ 	.word	0x00000000
        /*04dc*/ 	.short	0x010a
        /*04de*/ 	.byte	0x3f
	.zero		1


	//   ....[70]....
        /*04e0*/ 	.word	0x00006730
        /*04e4*/ 	.word	0x00000009
        /*04e8*/ 	.word	0x00000000
        /*04ec*/ 	.short	0x010a
        /*04ee*/ 	.byte	0x3f
	.zero		1


	//   ....[71]....
        /*04f0*/ 	.word	0x00006780
        /*04f4*/ 	.word	0x00000006
        /*04f8*/ 	.word	0x00000000
        /*04fc*/ 	.short	0x010a
        /*04fe*/ 	.byte	0x3f
	.zero		1


	//   ....[72]....
        /*0500*/ 	.word	0x000067d0
        /*0504*/ 	.word	0x00000009
        /*0508*/ 	.word	0x00000000
        /*050c*/ 	.short	0x010a
        /*050e*/ 	.byte	0x3f
	.zero		1


	//   ....[73]....
        /*0510*/ 	.word	0x00006820
        /*0514*/ 	.word	0x00000006
        /*0518*/ 	.word	0x00000000
        /*051c*/ 	.short	0x010a
        /*051e*/ 	.byte	0x3f
	.zero		1


	//   ....[74]....
        /*0520*/ 	.word	0x00006870
        /*0524*/ 	.word	0x00000009
        /*0528*/ 	.word	0x00000000
        /*052c*/ 	.short	0x010a
        /*052e*/ 	.byte	0x3f
	.zero		1


	//   ....[75]....
        /*0530*/ 	.word	0x000068c0
        /*0534*/ 	.word	0x00000006
        /*0538*/ 	.word	0x00000000
        /*053c*/ 	.short	0x010a
        /*053e*/ 	.byte	0x3f
	.zero		1


	//   ....[76]....
        /*0540*/ 	.word	0x00006910
        /*0544*/ 	.word	0x00000009
        /*0548*/ 	.word	0x00000000
        /*054c*/ 	.short	0x010a
        /*054e*/ 	.byte	0x3f
	.zero		1


	//   ....[77]....
        /*0550*/ 	.word	0x00006960
        /*0554*/ 	.word	0x00000006
        /*0558*/ 	.word	0x00000000
        /*055c*/ 	.short	0x010a
        /*055e*/ 	.byte	0x3f
	.zero		1


	//   ....[78]....
        /*0560*/ 	.word	0x000069b0
        /*0564*/ 	.word	0x00000009
        /*0568*/ 	.word	0x00000000
        /*056c*/ 	.short	0x010a
        /*056e*/ 	.byte	0x3f
	.zero		1


	//   ....[79]....
        /*0570*/ 	.word	0x00006a00
        /*0574*/ 	.word	0x00000006
        /*0578*/ 	.word	0x00000000
        /*057c*/ 	.short	0x010a
        /*057e*/ 	.byte	0x3f
	.zero		1


	//   ....[80]....
        /*0580*/ 	.word	0x00006a50
        /*0584*/ 	.word	0x00000009
        /*0588*/ 	.word	0x00000000
        /*058c*/ 	.short	0x010a
        /*058e*/ 	.byte	0x3f
	.zero		1


	//   ....[81]....
        /*0590*/ 	.word	0x00006aa0
        /*0594*/ 	.word	0x00000006
        /*0598*/ 	.word	0x00000000
        /*059c*/ 	.short	0x010a
        /*059e*/ 	.byte	0x3f
	.zero		1


	//   ....[82]....
        /*05a0*/ 	.word	0x00006af0
        /*05a4*/ 	.word	0x00000009
        /*05a8*/ 	.word	0x00000000
        /*05ac*/ 	.short	0x010a
        /*05ae*/ 	.byte	0x3f
	.zero		1


	//   ....[83]....
        /*05b0*/ 	.word	0x00006b40
        /*05b4*/ 	.word	0x00000006
        /*05b8*/ 	.word	0x00000000
        /*05bc*/ 	.short	0x010a
        /*05be*/ 	.byte	0x3f
	.zero		1


	//----- nvinfo : EIATTR_NUM_MBARRIERS
	.align		4
.L_35:
        /*05c0*/ 	.byte	0x03, 0x38
        /*05c2*/ 	.short	0x0026


	//----- nvinfo : EIATTR_EXIT_INSTR_OFFSETS
	.align		4
        /*05c4*/ 	.byte	0x04, 0x1c
        /*05c6*/ 	.short	(.L_37 - .L_36)


	//   ....[0]....
.L_36:
        /*05c8*/ 	.word	0x000007d0


	//   ....[1]....
        /*05cc*/ 	.word	0x00001090


	//   ....[2]....
        /*05d0*/ 	.word	0x00004620


	//   ....[3]....
        /*05d4*/ 	.word	0x00004c50


	//   ....[4]....
        /*05d8*/ 	.word	0x00006430


	//----- nvinfo : EIATTR_MAX_THREADS
	.align		4
.L_37:
        /*05dc*/ 	.byte	0x04, 0x05
        /*05de*/ 	.short	(.L_39 - .L_38)
.L_38:
        /*05e0*/ 	.word	0x00000180
        /*05e4*/ 	.word	0x00000001
        /*05e8*/ 	.word	0x00000001


	//----- nvinfo : EIATTR_CRS_STACK_SIZE
	.align		4
.L_39:
        /*05ec*/ 	.byte	0x04, 0x1e
        /*05ee*/ 	.short	(.L_41 - .L_40)
.L_40:
        /*05f0*/ 	.word	0x00000000


	//----- nvinfo : EIATTR_CBANK_PARAM_SIZE
	.align		4
.L_41:
        /*05f4*/ 	.byte	0x03, 0x19
        /*05f6*/ 	.short	0x0470


	//----- nvinfo : EIATTR_PARAM_CBANK
	.align		4
        /*05f8*/ 	.byte	0x04, 0x0a
        /*05fa*/ 	.short	(.L_43 - .L_42)
	.align		4
.L_42:
        /*05fc*/ 	.word	index@(.nv.constant0._ZN7cutlass13device_kernelINS_4gemm6kernel13GemmUniversalIN4cute5tupleIJiiiiEEENS1_10collective13CollectiveMmaINS1_34MainloopSm90TmaGmmaWarpSpecializedILi18ENS5_IJNS4_1CILi1EEESB_SB_EEENS1_35KernelTmaWarpSpecializedCooperativeEEENS5_IJNSA_ILi128EEENSA_ILi64EEENSA_ILi32EEEEEENS_6half_tENS5_IJlSB_lEEESJ_SK_NS4_8TiledMMAINS4_8MMA_AtomIJNS4_4SM904GMMA25MMA_64x64x16_F32F16F16_SSILNSO_5MajorE0ELSQ_0ELNSO_7ScaleInE1ELSR_1EEEEEENS4_6LayoutINS5_IJNSA_ILi2EEESB_SB_EEENS5_IJSB_NSA_ILi0EEESX_EEEEENS5_IJNS4_10UnderscoreES10_S10_EEEEENS4_13SM90_TMA_LOADENS4_14ComposedLayoutINS4_7SwizzleILi2ELi4ELi3EEENS4_18smem_ptr_flag_bitsILi16EEENSU_INS5_IJNSA_ILi8EEESH_EEENS5_IJSH_SB_EEEEEEEvNS4_8identityES13_S1D_vS1E_EENS_8epilogue10collective6detail29Sm90TmaWarpSpecializedAdapterINS1H_15DefaultEpilogueISJ_SK_SK_NS1G_6thread17LinearCombinationISJ_Li1EffLNS1L_9ScaleType4KindE0ELNS_15FloatRoundStyleE2ESJ_EENS1_15EpilogueDefaultEEEEEvvEEEEvNT_6ParamsE)
        /*0600*/ 	.short	0x0210
        /*0602*/ 	.short	0x0470


	//----- nvinfo : EIATTR_SW_WAR
	.align		4
.L_43:
        /*0604*/ 	.byte	0x04, 0x36
        /*0606*/ 	.short	(.L_45 - .L_44)
.L_44:
        /*0608*/ 	.word	0x00000008
.L_45:


//--------------------- .nv.callgraph             --------------------------
	.section	.nv.callgraph,"",@"SHT_CUDA_CALLGRAPH"
	.align	4
	.sectionentsize	8
	.align		4
        /*0000*/ 	.word	0x00000000
	.align		4
        /*0004*/ 	.word	0xffffffff
	.align		4
        /*0008*/ 	.word	index@(_ZN7cutlass13device_kernelINS_4gemm6kernel13GemmUniversalIN4cute5tupleIJiiiiEEENS1_10collective13CollectiveMmaINS1_34MainloopSm90TmaGmmaWarpSpecializedILi18ENS5_IJNS4_1CILi1EEESB_SB_EEENS1_35KernelTmaWarpSpecializedCooperativeEEENS5_IJNSA_ILi128EEENSA_ILi64EEENSA_ILi32EEEEEENS_6half_tENS5_IJlSB_lEEESJ_SK_NS4_8TiledMMAINS4_8MMA_AtomIJNS4_4SM904GMMA25MMA_64x64x16_F32F16F16_SSILNSO_5MajorE0ELSQ_0ELNSO_7ScaleInE1ELSR_1EEEEEENS4_6LayoutINS5_IJNSA_ILi2EEESB_SB_EEENS5_IJSB_NSA_ILi0EEESX_EEEEENS5_IJNS4_10UnderscoreES10_S10_EEEEENS4_13SM90_TMA_LOADENS4_14ComposedLayoutINS4_7SwizzleILi2ELi4ELi3EEENS4_18smem_ptr_flag_bitsILi16EEENSU_INS5_IJNSA_ILi8EEESH_EEENS5_IJSH_SB_EEEEEEEvNS4_8identityES13_S1D_vS1E_EENS_8epilogue10collective6detail29Sm90TmaWarpSpecializedAdapterINS1H_15DefaultEpilogueISJ_SK_SK_NS1G_6thread17LinearCombinationISJ_Li1EffLNS1L_9ScaleType4KindE0ELNS_15FloatRoundStyleE2ESJ_EENS1_15EpilogueDefaultEEEEEvvEEEEvNT_6ParamsE)
	.align		4
        /*000c*/ 	.word	index@(__assertfail)
	.align		4
        /*0010*/ 	.word	0x00000000
	.align		4
        /*0014*/ 	.word	0xfffffffe
	.align		4
        /*0018*/ 	.word	0x00000000
	.align		4
        /*001c*/ 	.word	0xfffffffd
	.align		4
        /*0020*/ 	.word	0x00000000
	.align		4
        /*0024*/ 	.word	0xfffffffc


//--------------------- .nv.constant4             --------------------------
	.section	.nv.constant4,"a",@progbits
	.align	8
	.align		8
.nv.constant4:
        /*0000*/ 	.dword	__assertfail
	.align		8
        /*0008*/ 	.dword	__unnamed_1
	.align		8
        /*0010*/ 	.dword	_ZN40_INTERNAL_faee420d_4_k_cu_d5c0e975_281534cuda3std3__45__cpo5beginE
	.align		8
        /*0018*/ 	.dword	_ZN40_INTERNAL_faee420d_4_k_cu_d5c0e975_281534cuda3std3__45__cpo3endE
	.align		8
        /*0020*/ 	.dword	_ZN40_INTERNAL_faee420d_4_k_cu_d5c0e975_281534cuda3std3__45__cpo6cbeginE
	.align		8
        /*0028*/ 	.dword	_ZN40_INTERNAL_faee420d_4_k_cu_d5c0e975_281534cuda3std3__45__cpo4cendE
	.align		8
        /*0030*/ 	.dword	_ZN40_INTERNAL_faee420d_4_k_cu_d5c0e975_281534cuda3std3__442_GLOBAL__N__faee420d_4_k_cu_d5c0e975_281536ignoreE
	.align		8
        /*0038*/ 	.dword	_ZN40_INTERNAL_faee420d_4_k_cu_d5c0e975_281534cuda3std3__419piecewise_constructE
	.align		8
        /*0040*/ 	.dword	_ZN40_INTERNAL_faee420d_4_k_cu_d5c0e975_281534cuda3std3__48in_placeE
	.align		8
        /*0048*/ 	.dword	_ZN40_INTERNAL_faee420d_4_k_cu_d5c0e975_281534cuda3std6ranges3__45__cpo4swapE
	.align		8
        /*0050*/ 	.dword	_ZN40_INTERNAL_faee420d_4_k_cu_d5c0e975_281534cuda3std6ranges3__45__cpo9iter_moveE
	.align		8
        /*0058*/ 	.dword	_ZN40_INTERNAL_faee420d_4_k_cu_d5c0e975_281534cute7productE
	.align		8
        /*0060*/ 	.dword	_ZN40_INTERNAL_faee420d_4_k_cu_d5c0e975_281534cute1_E
	.align		8
        /*0068*/ 	.dword	$str$22
	.align		8
        /*0070*/ 	.dword	$str$23


//--------------------- .text._ZN7cutlass13device_kernelINS_4gemm6kernel13GemmUniversalIN4cute5tupleIJiiiiEEENS1_10collective13CollectiveMmaINS1_34MainloopSm90TmaGmmaWarpSpecializedILi18ENS5_IJNS4_1CILi1EEESB_SB_EEENS1_35KernelTmaWarpSpecializedCooperativeEEENS5_IJNSA_ILi128EEENSA_ILi64EEENSA_ILi32EEEEEENS_6half_tENS5_IJlSB_lEEESJ_SK_NS4_8TiledMMAINS4_8MMA_AtomIJNS4_4SM904GMMA25MMA_64x64x16_F32F16F16_SSILNSO_5MajorE0ELSQ_0ELNSO_7ScaleInE1ELSR_1EEEEEENS4_6LayoutINS5_IJNSA_ILi2EEESB_SB_EEENS5_IJSB_NSA_ILi0EEESX_EEEEENS5_IJNS4_10UnderscoreES10_S10_EEEEENS4_13SM90_TMA_LOADENS4_14ComposedLayoutINS4_7SwizzleILi2ELi4ELi3EEENS4_18smem_ptr_flag_bitsILi16EEENSU_INS5_IJNSA_ILi8EEESH_EEENS5_IJSH_SB_EEEEEEEvNS4_8identityES13_S1D_vS1E_EENS_8epilogue10collective6detail29Sm90TmaWarpSpecializedAdapterINS1H_15DefaultEpilogueISJ_SK_SK_NS1G_6thread17LinearCombinationISJ_Li1EffLNS1L_9ScaleType4KindE0ELNS_15FloatRoundStyleE2ESJ_EENS1_15EpilogueDefaultEEEEEvvEEEEvNT_6ParamsE --------------------------
	.section	.text._ZN7cutlass13device_kernelINS_4gemm6kernel13GemmUniversalIN4cute5tupleIJiiiiEEENS1_10collective13CollectiveMmaINS1_34MainloopSm90TmaGmmaWarpSpecializedILi18ENS5_IJNS4_1CILi1EEESB_SB_EEENS1_35KernelTmaWarpSpecializedCooperativeEEENS5_IJNSA_ILi128EEENSA_ILi64EEENSA_ILi32EEEEEENS_6half_tENS5_IJlSB_lEEESJ_SK_NS4_8TiledMMAINS4_8MMA_AtomIJNS4_4SM904GMMA25MMA_64x64x16_F32F16F16_SSILNSO_5MajorE0ELSQ_0ELNSO_7ScaleInE1ELSR_1EEEEEENS4_6LayoutINS5_IJNSA_ILi2EEESB_SB_EEENS5_IJSB_NSA_ILi0EEESX_EEEEENS5_IJNS4_10UnderscoreES10_S10_EEEEENS4_13SM90_TMA_LOADENS4_14ComposedLayoutINS4_7SwizzleILi2ELi4ELi3EEENS4_18smem_ptr_flag_bitsILi16EEENSU_INS5_IJNSA_ILi8EEESH_EEENS5_IJSH_SB_EEEEEEEvNS4_8identityES13_S1D_vS1E_EENS_8epilogue10collective6detail29Sm90TmaWarpSpecializedAdapterINS1H_15DefaultEpilogueISJ_SK_SK_NS1G_6thread17LinearCombinationISJ_Li1EffLNS1L_9ScaleType4KindE0ELNS_15FloatRoundStyleE2ESJ_EENS1_15EpilogueDefaultEEEEEvvEEEEvNT_6ParamsE,"ax",@progbits
	.align	128
.text._ZN7cutlass13device_kernelINS_4gemm6kernel13GemmUniversalIN4cute5tupleIJiiiiEEENS1_10collective13CollectiveMmaINS1_34MainloopSm90TmaGmmaWarpSpecializedILi18ENS5_IJNS4_1CILi1EEESB_SB_EEENS1_35KernelTmaWarpSpecializedCooperativeEEENS5_IJNSA_ILi128EEENSA_ILi64EEENSA_ILi32EEEEEENS_6half_tENS5_IJlSB_lEEESJ_SK_NS4_8TiledMMAINS4_8MMA_AtomIJNS4_4SM904GMMA25MMA_64x64x16_F32F16F16_SSILNSO_5MajorE0ELSQ_0ELNSO_7ScaleInE1ELSR_1EEEEEENS4_6LayoutINS5_IJNSA_ILi2EEESB_SB_EEENS5_IJSB_NSA_ILi0EEESX_EEEEENS5_IJNS4_10UnderscoreES10_S10_EEEEENS4_13SM90_TMA_LOADENS4_14ComposedLayoutINS4_7SwizzleILi2ELi4ELi3EEENS4_18smem_ptr_flag_bitsILi16EEENSU_INS5_IJNSA_ILi8EEESH_EEENS5_IJSH_SB_EEEEEEEvNS4_8identityES13_S1D_vS1E_EENS_8epilogue10collective6detail29Sm90TmaWarpSpecializedAdapterINS1H_15DefaultEpilogueISJ_SK_SK_NS1G_6thread17LinearCombinationISJ_Li1EffLNS1L_9ScaleType4KindE0ELNS_15FloatRoundStyleE2ESJ_EENS1_15EpilogueDefaultEEEEEvvEEEEvNT_6ParamsE:
        .type           _ZN7cutlass13device_kernelINS_4gemm6kernel13GemmUniversalIN4cute5tupleIJiiiiEEENS1_10collective13CollectiveMmaINS1_34MainloopSm90TmaGmmaWarpSpecializedILi18ENS5_IJNS4_1CILi1EEESB_SB_EEENS1_35KernelTmaWarpSpecializedCooperativeEEENS5_IJNSA_ILi128EEENSA_ILi64EEENSA_ILi32EEEEEENS_6half_tENS5_IJlSB_lEEESJ_SK_NS4_8TiledMMAINS4_8MMA_AtomIJNS4_4SM904GMMA25MMA_64x64x16_F32F16F16_SSILNSO_5MajorE0ELSQ_0ELNSO_7ScaleInE1ELSR_1EEEEEENS4_6LayoutINS5_IJNSA_ILi2EEESB_SB_EEENS5_IJSB_NSA_ILi0EEESX_EEEEENS5_IJNS4_10UnderscoreES10_S10_EEEEENS4_13SM90_TMA_LOADENS4_14ComposedLayoutINS4_7SwizzleILi2ELi4ELi3EEENS4_18smem_ptr_flag_bitsILi16EEENSU_INS5_IJNSA_ILi8EEESH_EEENS5_IJSH_SB_EEEEEEEvNS4_8identityES13_S1D_vS1E_EENS_8epilogue10collective6detail29Sm90TmaWarpSpecializedAdapterINS1H_15DefaultEpilogueISJ_SK_SK_NS1G_6thread17LinearCombinationISJ_Li1EffLNS1L_9ScaleType4KindE0ELNS_15FloatRoundStyleE2ESJ_EENS1_15EpilogueDefaultEEEEEvvEEEEvNT_6ParamsE,@function
        .size           _ZN7cutlass13device_kernelINS_4gemm6kernel13GemmUniversalIN4cute5tupleIJiiiiEEENS1_10collective13CollectiveMmaINS1_34MainloopSm90TmaGmmaWarpSpecializedILi18ENS5_IJNS4_1CILi1EEESB_SB_EEENS1_35KernelTmaWarpSpecializedCooperativeEEENS5_IJNSA_ILi128EEENSA_ILi64EEENSA_ILi32EEEEEENS_6half_tENS5_IJlSB_lEEESJ_SK_NS4_8TiledMMAINS4_8MMA_AtomIJNS4_4SM904GMMA25MMA_64x64x16_F32F16F16_SSILNSO_5MajorE0ELSQ_0ELNSO_7ScaleInE1ELSR_1EEEEEENS4_6LayoutINS5_IJNSA_ILi2EEESB_SB_EEENS5_IJSB_NSA_ILi0EEESX_EEEEENS5_IJNS4_10UnderscoreES10_S10_EEEEENS4_13SM90_TMA_LOADENS4_14ComposedLayoutINS4_7SwizzleILi2ELi4ELi3EEENS4_18smem_ptr_flag_bitsILi16EEENSU_INS5_IJNSA_ILi8EEESH_EEENS5_IJSH_SB_EEEEEEEvNS4_8identityES13_S1D_vS1E_EENS_8epilogue10collective6detail29Sm90TmaWarpSpecializedAdapterINS1H_15DefaultEpilogueISJ_SK_SK_NS1G_6thread17LinearCombinationISJ_Li1EffLNS1L_9ScaleType4KindE0ELNS_15FloatRoundStyleE2ESJ_EENS1_15EpilogueDefaultEEEEEvvEEEEvNT_6ParamsE,(.L_x_159 - _ZN7cutlass13device_kernelINS_4gemm6kernel13GemmUniversalIN4cute5tupleIJiiiiEEENS1_10collective13CollectiveMmaINS1_34MainloopSm90TmaGmmaWarpSpecializedILi18ENS5_IJNS4_1CILi1EEESB_SB_EEENS1_35KernelTmaWarpSpecializedCooperativeEEENS5_IJNSA_ILi128EEENSA_ILi64EEENSA_ILi32EEEEEENS_6half_tENS5_IJlSB_lEEESJ_SK_NS4_8TiledMMAINS4_8MMA_AtomIJNS4_4SM904GMMA25MMA_64x64x16_F32F16F16_SSILNSO_5MajorE0ELSQ_0ELNSO_7ScaleInE1ELSR_1EEEEEENS4_6LayoutINS5_IJNSA_ILi2EEESB_SB_EEENS5_IJSB_NSA_ILi0EEESX_EEEEENS5_IJNS4_10UnderscoreES10_S10_EEEEENS4_13SM90_TMA_LOADENS4_14ComposedLayoutINS4_7SwizzleILi2ELi4ELi3EEENS4_18smem_ptr_flag_bitsILi16EEENSU_INS5_IJNSA_ILi8EEESH_EEENS5_IJSH_SB_EEEEEEEvNS4_8identityES13_S1D_vS1E_EENS_8epilogue10collective6detail29Sm90TmaWarpSpecializedAdapterINS1H_15DefaultEpilogueISJ_SK_SK_NS1G_6thread17LinearCombinationISJ_Li1EffLNS1L_9ScaleType4KindE0ELNS_15FloatRoundStyleE2ESJ_EENS1_15EpilogueDefaultEEEEEvvEEEEvNT_6ParamsE)
        .other          _ZN7cutlass13device_kernelINS_4gemm6kernel13GemmUniversalIN4cute5tupleIJiiiiEEENS1_10collective13CollectiveMmaINS1_34MainloopSm90TmaGmmaWarpSpecializedILi18ENS5_IJNS4_1CILi1EEESB_SB_EEENS1_35KernelTmaWarpSpecializedCooperativeEEENS5_IJNSA_ILi128EEENSA_ILi64EEENSA_ILi32EEEEEENS_6half_tENS5_IJlSB_lEEESJ_SK_NS4_8TiledMMAINS4_8MMA_AtomIJNS4_4SM904GMMA25MMA_64x64x16_F32F16F16_SSILNSO_5MajorE0ELSQ_0ELNSO_7ScaleInE1ELSR_1EEEEEENS4_6LayoutINS5_IJNSA_ILi2EEESB_SB_EEENS5_IJSB_NSA_ILi0EEESX_EEEEENS5_IJNS4_10UnderscoreES10_S10_EEEEENS4_13SM90_TMA_LOADENS4_14ComposedLayoutINS4_7SwizzleILi2ELi4ELi3EEENS4_18smem_ptr_flag_bitsILi16EEENSU_INS5_IJNSA_ILi8EEESH_EEENS5_IJSH_SB_EEEEEEEvNS4_8identityES13_S1D_vS1E_EENS_8epilogue10collective6detail29Sm90TmaWarpSpecializedAdapterINS1H_15DefaultEpilogueISJ_SK_SK_NS1G_6thread17LinearCombinationISJ_Li1EffLNS1L_9ScaleType4KindE0ELNS_15FloatRoundStyleE2ESJ_EENS1_15EpilogueDefaultEEEEEvvEEEEvNT_6ParamsE,@"STO_CUDA_ENTRY STV_DEFAULT"
_ZN7cutlass13device_kernelINS_4gemm6kernel13GemmUniversalIN4cute5tupleIJiiiiEEENS1_10collective13CollectiveMmaINS1_34MainloopSm90TmaGmmaWarpSpecializedILi18ENS5_IJNS4_1CILi1EEESB_SB_EEENS1_35KernelTmaWarpSpecializedCooperativeEEENS5_IJNSA_ILi128EEENSA_ILi64EEENSA_ILi32EEEEEENS_6half_tENS5_IJlSB_lEEESJ_SK_NS4_8TiledMMAINS4_8MMA_AtomIJNS4_4SM904GMMA25MMA_64x64x16_F32F16F16_SSILNSO_5MajorE0ELSQ_0ELNSO_7ScaleInE1ELSR_1EEEEEENS4_6LayoutINS5_IJNSA_ILi2EEESB_SB_EEENS5_IJSB_NSA_ILi0EEESX_EEEEENS5_IJNS4_10UnderscoreES10_S10_EEEEENS4_13SM90_TMA_LOADENS4_14ComposedLayoutINS4_7SwizzleILi2ELi4ELi3EEENS4_18smem_ptr_flag_bitsILi16EEENSU_INS5_IJNSA_ILi8EEESH_EEENS5_IJSH_SB_EEEEEEEvNS4_8identityES13_S1D_vS1E_EENS_8epilogue10collective6detail29Sm90TmaWarpSpecializedAdapterINS1H_15DefaultEpilogueISJ_SK_SK_NS1G_6thread17LinearCombinationISJ_Li1EffLNS1L_9ScaleType4KindE0ELNS_15FloatRoundStyleE2ESJ_EENS1_15EpilogueDefaultEEEEEvvEEEEvNT_6ParamsE:
[----:B------:R-:W0:Y:S01]  /*0000*/  LDC R1, c[0x0][0x28] ;  /* 0x00000a00ff017b82 */ /* 0x000e220000000800 */
[----:B------:R-:W1:Y:S01]  /*0010*/  S2R R18, SR_TID.X ;  /* 0x0000000000127919 */ /* 0x000e620000002100 */
[----:B------:R-:W-:Y:S01]  /*0020*/  ELECT P0, URZ, PT ;  /* 0x00000000003f782f */ /* 0x000fe20003800000 */
[----:B------:R-:W-:Y:S01]  /*0030*/  BSSY B0, `(.L_x_0) ;  /* 0x000000f000007945 */ /* 0x000fe20003800000 */
[--C-:B-1----:R-:W-:Y:S02]  /*0040*/  SHF.R.U32.HI R0, RZ, 0x5, R18.reuse ;  /* 0x00000005ff007819 */ /* 0x102fe40000011612 */
[----:B------:R-:W-:-:S03]  /*0050*/  SHF.R.U32.HI R22, RZ, 0x7, R18 ;  /* 0x00000007ff167819 */ /* 0x000fc60000011612 */
[----:B------:R-:W1:Y:S04]  /*0060*/  SHFL.IDX PT, R5, R0, RZ, 0x1f ;  /* 0x00001fff00057589 */ /* 0x000e6800000e0000 */
[----:B------:R2:W3:Y:S01]  /*0070*/  SHFL.IDX PT, R8, R22, RZ, 0x1f ;  /* 0x00001fff16087589 */ /* 0x0004e200000e0000 */
[----:B-1----:R-:W-:-:S13]  /*0080*/  ISETP.NE.OR P0, PT, R5, RZ, !P0 ;  /* 0x000000ff0500720c */ /* 0x002fda0004705670 */
[----:B0-23--:R-:W-:Y:S05]  /*0090*/  @P0 BRA `(.L_x_1) ;  /* 0x0000000000200947 */ /* 0x00dfea0003800000 */
[----:B------:R-:W-:Y:S02]  /*00a0*/  ULDC.64 UR4, c[0x0][0x198] ;  /* 0x0000660000047ab9 */ /* 0x000fe40000000a00 */
[----:B------:R-:W-:Y:S02]  /*00b0*/  UIADD3 UR6, UP0, UR4, 0xf0, URZ ;  /* 0x000000f004067890 */ /* 0x000fe4000ff1e03f */
[----:B------:R-:W-:Y:S02]  /*00c0*/  UIADD3 UR4, UP1, UR4, 0x1f0, URZ ;  /* 0x000001f004047890 */ /* 0x000fe4000ff3e03f */
[----:B------:R-:W-:Y:S02]  /*00d0*/  UIADD3.X UR7, URZ, UR5, URZ, UP0, !UPT ;  /* 0x000000053f077290 */ /* 0x000fe400087fe43f */
[----:B------:R-:W-:-:S07]  /*00e0*/  UIADD3.X UR5, URZ, UR5, URZ, UP1, !UPT ;  /* 0x000000053f057290 */ /* 0x000fce0008ffe43f */
[----:B------:R0:W-:Y:S02]  /*00f0*/  UTMACCTL.PF [UR6] ;  /* 0x00000000060079b9 */ /* 0x0001e40008040000 */
[----:B------:R0:W-:Y:S02]  /*0100*/  UTMACCTL.PF [UR4] ;  /* 0x00000000040079b9 */ /* 0x0001e40008040000 */
[----:B0-----:R-:W-:Y:S01]  /*0110*/  NOP ;  /* 0x0000000000007918 */ /* 0x001fe20000000000 */
.L_x_1:
[----:B------:R-:W-:Y:S05]  /*0120*/  BSYNC B0 ;  /* 0x0000000000007941 */ /* 0x000fea0003800000 */
.L_x_0:
[----:B------:R-:W0:Y:S02]  /*0130*/  SHFL.IDX PT, R2, R0, RZ, 0x1f ;  /* 0x00001fff00027589 */ /* 0x000e2400000e0000 */
[----:B0-----:R-:W-:-:S13]  /*0140*/  ISETP.NE.AND P0, PT, R2, RZ, PT ;  /* 0x000000ff0200720c */ /* 0x001fda0003f05270 */
[----:B------:R-:W-:Y:S05]  /*0150*/  @P0 BRA `(.L_x_2) ;  /* 0x0000000000d40947 */ /* 0x000fea0003800000 */
[----:B------:R-:W-:Y:S01]  /*0160*/  ELECT P0, URZ, PT ;  /* 0x00000000003f782f */ /* 0x000fe20003800000 */
[----:B------:R-:W-:-:S12]  /*0170*/  BSSY B0, `(.L_x_2) ;  /* 0x0000033000007945 */ /* 0x000fd80003800000 */
[----:B------:R-:W-:Y:S05]  /*0180*/  @!P0 BRA `(.L_x_3) ;  /* 0x0000000000c48947 */ /* 0x000fea0003800000 */
[----:B------:R-:W0:Y:S01]  /*0190*/  S2UR UR8, SR_CgaCtaId ;  /* 0x00000000000879c3 */ /* 0x000e220000008800 */
[----:B------:R-:W-:Y:S01]  /*01a0*/  UMOV UR4, 0x400 ;  /* 0x0000040000047882 */ /* 0x000fe20000000000 */
[----:B------:R-:W-:Y:S01]  /*01b0*/  UMOV UR5, 0x1 ;  /* 0x0000000100057882 */ /* 0x000fe20000000000 */
[----:B------:R-:W-:Y:S02]  /*01c0*/  UMOV UR6, 0x100 ;  /* 0x0000010000067882 */ /* 0x000fe40000000000 */
[----:B------:R-:W-:-:S04]  /*01d0*/  UIADD3 UR6, -UR6, 0x100000, URZ ;  /* 0x0010000006067890 */ /* 0x000fc8000fffe13f */
[----:B------:R-:W-:Y:S02]  /*01e0*/  USHF.L.U32 UR7, UR6, 0xb, URZ ;  /* 0x0000000b06077899 */ /* 0x000fe4000800063f */
[----:B------:R-:W-:Y:S02]  /*01f0*/  USHF.L.U32 UR6, UR6, 0x1, URZ ;  /* 0x0000000106067899 */ /* 0x000fe4000800063f */
[----:B0-----:R-:W-:Y:S02]  /*0200*/  ULEA UR8, UR8, UR4, 0x18 ;  /* 0x0000000408087291 */ /* 0x001fe4000f8ec03f */
[----:B------:R-:W-:-:S04]  /*0210*/  UIADD3 UR4, -UR5, 0x100000, URZ ;  /* 0x0010000005047890 */ /* 0x000fc8000fffe13f */
[----:B------:R-:W-:Y:S02]  /*0220*/  USHF.L.U32 UR5, UR4, 0xb, URZ ;  /* 0x0000000b04057899 */ /* 0x000fe4000800063f */
[----:B------:R-:W-:Y:S01]  /*0230*/  USHF.L.U32 UR4, UR4, 0x1, URZ ;  /* 0x0000000104047899 */ /* 0x000fe2000800063f */
[----:B------:R-:W0:Y:S11]  /*0240*/  FENCE.VIEW.ASYNC.S ;  /* 0x00000000000073c6 */ /* 0x000e360000000000 */
[----:B0-----:R0:W1:Y:S01]  /*0250*/  SYNCS.EXCH.64 URZ, [UR8], UR4 ;  /* 0x00000004083f75b2 */ /* 0x0010620008000100 */
[----:B------:R0:W2:Y:S01]  /*0260*/  SYNCS.EXCH.64 URZ, [UR8+0x90], UR6 ;  /* 0x00009006083f75b2 */ /* 0x0000a20008000100 */
[----:B------:R0:W3:Y:S01]  /*0270*/  SYNCS.EXCH.64 URZ, [UR8+0x8], UR4 ;  /* 0x00000804083f75b2 */ /* 0x0000e20008000100 */
[----:B------:R0:W4:Y:S01]  /*0280*/  SYNCS.EXCH.64 URZ, [UR8+0x98], UR6 ;  /* 0x00009806083f75b2 */ /* 0x0001220008000100 */
[----:B------:R0:W0:Y:S01]  /*0290*/  SYNCS.EXCH.64 URZ, [UR8+0x10], UR4 ;  /* 0x00001004083f75b2 */ /* 0x0000220008000100 */
        /* <DEDUP_REMOVED lines=31> */
[----:B-1234-:R-:W-:Y:S01]  /*0490*/  NOP ;  /* 0x0000000000007918 */ /* 0x01efe20000000000 */
.L_x_3:
[----:B0-----:R-:W-:Y:S05]  /*04a0*/  BSYNC B0 ;  /* 0x0000000000007941 */ /* 0x001fea0003800000 */
.L_x_2:
[----:B------:R-:W0:Y:S01]  /*04b0*/  SHFL.IDX PT, R0, R0, RZ, 0x1f ;  /* 0x00001fff00007589 */ /* 0x000e2200000e0000 */
[----:B------:R-:W-:Y:S01]  /*04c0*/  ELECT P0, URZ, PT ;  /* 0x00000000003f782f */ /* 0x000fe20003800000 */
[----:B------:R-:W1:Y:S01]  /*04d0*/  LDC R2, c[0x0][0x65c] ;  /* 0x00019700ff027b82 */ /* 0x000e620000000800 */
[----:B------:R-:W-:Y:S01]  /*04e0*/  SHF.R.S32.HI R6, RZ, 0x1f, R5 ;  /* 0x0000001fff067819 */ /* 0x000fe20000011405 */
[----:B------:R-:W2:Y:S01]  /*04f0*/  S2R R3, SR_CTAID.Y ;  /* 0x0000000000037919 */ /* 0x000ea20000002600 */
[----:B------:R-:W-:Y:S01]  /*0500*/  UMOV UR4, 0x20 ;  /* 0x0000002000047882 */ /* 0x000fe20000000000 */
[----:B------:R-:W-:Y:S01]  /*0510*/  ISETP.NE.AND P2, PT, R8, RZ, PT ;  /* 0x000000ff0800720c */ /* 0x000fe20003f45270 */
[----:B------:R-:W-:Y:S01]  /*0520*/  NOP ;  /* 0x0000000000007918 */ /* 0x000fe20000000000 */
[----:B------:R-:W3:Y:S01]  /*0530*/  S2R R4, SR_CTAID.X ;  /* 0x0000000000047919 */ /* 0x000ee20000002500 */
[----:B------:R-:W-:Y:S01]  /*0540*/  LEA.HI R6, R6, R5, RZ, 0x2 ;  /* 0x0000000506067211 */ /* 0x000fe200078f10ff */
[----:B------:R-:W-:Y:S01]  /*0550*/  NOP ;  /* 0x0000000000007918 */ /* 0x000fe20000000000 */
[----:B0-----:R-:W-:-:S02]  /*0560*/  ISETP.NE.OR P0, PT, R0, RZ, !P0 ;  /* 0x000000ff0000720c */ /* 0x001fc40004705670 */
[----:B-1----:R-:W-:-:S04]  /*0570*/  ISETP.NE.AND P3, PT, R2, 0x1, PT ;  /* 0x000000010200780c */ /* 0x002fc80003f65270 */
[----:B------:R-:W-:Y:S02]  /*0580*/  P2R R0, PR, RZ, 0x8 ;  /* 0x00000008ff007803 */ /* 0x000fe40000000000 */
[----:B------:R-:W-:-:S05]  /*0590*/  LOP3.LUT R0, R6, 0xfffffffc, RZ, 0xc0, !PT ;  /* 0xfffffffc06007812 */ /* 0x000fca00078ec0ff */
[----:B------:R-:W-:Y:S01]  /*05a0*/  VOTEU.ALL UP0, P0 ;  /* 0x00000000003f7886 */ /* 0x000fe20000000000 */
[----:B------:R-:W-:Y:S01]  /*05b0*/  IMAD.IADD R0, R5, 0x1, -R0 ;  /* 0x0000000105007824 */ /* 0x000fe200078e0a00 */
[----:B------:R-:W3:Y:S01]  /*05c0*/  @P3 LDC R17, c[0x0][0x10] ;  /* 0x00000400ff113b82 */ /* 0x000ee20000000800 */
[----:B------:R-:W-:Y:S01]  /*05d0*/  VOTEU.ALL UP1, P0 ;  /* 0x00000000003f7886 */ /* 0x000fe20000020000 */
[----:B--2---:R-:W-:Y:S01]  /*05e0*/  @P3 IMAD.MOV.U32 R6, RZ, RZ, R3 ;  /* 0x000000ffff063224 */ /* 0x004fe200078e0003 */
[----:B------:R-:W-:Y:S01]  /*05f0*/  @!UP0 UMOV UR6, 0x400 ;  /* 0x0000040000068882 */ /* 0x000fe20000000000 */
[----:B------:R-:W-:-:S04]  /*0600*/  @!UP0 UIADD3 UR4, -UR4, 0x100000, URZ ;  /* 0x0010000004048890 */ /* 0x000fc8000fffe13f */
[----:B------:R-:W-:Y:S02]  /*0610*/  @!UP0 USHF.L.U32 UR5, UR4, 0xb, URZ ;  /* 0x0000000b04058899 */ /* 0x000fe4000800063f */
[----:B------:R-:W-:Y:S01]  /*0620*/  @!UP0 USHF.L.U32 UR4, UR4, 0x1, URZ ;  /* 0x0000000104048899 */ /* 0x000fe2000800063f */
[----:B------:R-:W-:Y:S02]  /*0630*/  @P3 IMAD.MOV.U32 R7, RZ, RZ, RZ ;  /* 0x000000ffff073224 */ /* 0x000fe400078e00ff */
[----:B------:R-:W-:Y:S01]  /*0640*/  IMAD.MOV.U32 R5, RZ, RZ, RZ ;  /* 0x000000ffff057224 */ /* 0x000fe200078e00ff */
[----:B------:R-:W0:Y:S01]  /*0650*/  @!UP0 S2UR UR7, SR_CgaCtaId ;  /* 0x00000000000789c3 */ /* 0x000e220000008800 */
[----:B------:R-:W-:-:S07]  /*0660*/  @P3 IMAD.MOV.U32 R11, RZ, RZ, RZ ;  /* 0x000000ffff0b3224 */ /* 0x000fce00078e00ff */
[----:B------:R-:W1:Y:S01]  /*0670*/  @!P3 LDC R9, c[0x0][0xc] ;  /* 0x00000300ff09bb82 */ /* 0x000e620000000800 */
[----:B---3--:R-:W-:-:S04]  /*0680*/  @P3 IMAD.WIDE.U32 R16, R4, R17, R6 ;  /* 0x0000001104103225 */ /* 0x008fc800078e0006 */
[----:B------:R-:W-:Y:S01]  /*0690*/  @P3 IMAD.IADD R17, R17, 0x1, R11 ;  /* 0x0000000111113824 */ /* 0x000fe200078e020b */
[----:B0-----:R-:W-:Y:S01]  /*06a0*/  @!UP0 ULEA UR6, UR7, UR6, 0x18 ;  /* 0x0000000607068291 */ /* 0x001fe2000f8ec03f */
[----:B------:R-:W-:Y:S01]  /*06b0*/  VOTEU.ALL UP0, P0 ;  /* 0x00000000003f7886 */ /* 0x000fe20000000000 */
[----:B------:R-:W-:-:S04]  /*06c0*/  ISETP.NE.AND P0, PT, R0, 0x3, PT ;  /* 0x000000030000780c */ /* 0x000fc80003f05270 */
[----:B------:R-:W-:Y:S01]  /*06d0*/  ISETP.EQ.OR P0, PT, R0, RZ, !P0 ;  /* 0x000000ff0000720c */ /* 0x000fe20004702670 */
[----:B-1----:R-:W-:-:S03]  /*06e0*/  @!P3 IMAD.WIDE.U32 R6, R9, R3, R4 ;  /* 0x000000030906b225 */ /* 0x002fc600078e0004 */
[C---:B------:R-:W-:Y:S01]  /*06f0*/  ISETP.EQ.AND P0, PT, R8.reuse, RZ, P0 ;  /* 0x000000ff0800720c */ /* 0x040fe20000702270 */
[----:B------:R-:W-:Y:S01]  /*0700*/  VIADD R8, R8, 0xffffffff ;  /* 0xffffffff08087836 */ /* 0x000fe20000000000 */
[----:B------:R-:W0:Y:S02]  /*0710*/  FENCE.VIEW.ASYNC.S ;  /* 0x00000000000073c6 */ /* 0x000e240000000000 */
[----:B0-----:R0:W1:Y:S01]  /*0720*/  @!UP0 SYNCS.EXCH.64 URZ, [UR6+0x130], UR4 ;  /* 0x00013004063f85b2 */ /* 0x0010620008000100 */
[----:B------:R-:W-:Y:S01]  /*0730*/  @!P3 IMAD.MOV.U32 R16, RZ, RZ, R6 ;  /* 0x000000ffff10b224 */ /* 0x000fe200078e0006 */
[----:B------:R-:W-:Y:S01]  /*0740*/  SEL R19, RZ, 0x1, !P0 ;  /* 0x00000001ff137807 */ /* 0x000fe20004000000 */
[----:B------:R-:W-:Y:S01]  /*0750*/  @!P3 IMAD.MOV.U32 R17, RZ, RZ, R7 ;  /* 0x000000ffff11b224 */ /* 0x000fe200078e0007 */
[----:B------:R-:W-:-:S04]  /*0760*/  ISETP.GE.U32.AND P1, PT, R8, 0x2, PT ;  /* 0x000000020800780c */ /* 0x000fc80003f26070 */
[----:B------:R-:W-:Y:S01]  /*0770*/  SEL R19, R19, 0x2, P1 ;  /* 0x0000000213137807 */ /* 0x000fe20000800000 */
[----:B------:R0:W1:Y:S01]  /*0780*/  @!UP1 SYNCS.EXCH.64 URZ, [UR6+0x138], UR4 ;  /* 0x00013804063f95b2 */ /* 0x0000620008000100 */
[----:B------:R-:W-:Y:S01]  /*0790*/  NOP ;  /* 0x0000000000007918 */ /* 0x000fe20000000000 */
[----:B-1----:R-:W-:Y:S06]  /*07a0*/  BAR.SYNC.DEFER_BLOCKING 0x0 ;  /* 0x0000000000007b1d */ /* 0x002fec0000010000 */
[----:B------:R-:W-:Y:S05]  /*07b0*/  @!P2 BRA `(.L_x_4) ;  /* 0x0000003c009ca947 */ /* 0x000fea0003800000 */
[----:B------:R-:W-:-:S13]  /*07c0*/  ISETP.GT.U32.AND P0, PT, R8, 0x1, PT ;  /* 0x000000010800780c */ /* 0x000fda0003f04070 */
[----:B0-----:R-:W-:Y:S05]  /*07d0*/  @P0 EXIT ;  /* 0x000000000000094d */ /* 0x001fea0003800000 */
[----:B------:R-:W-:Y:S01]  /*07e0*/  ULDC.64 UR4, c[0x0][0x650] ;  /* 0x0001940000047ab9 */ /* 0x000fe20000000a00 */
[----:B------:R-:W-:Y:S01]  /*07f0*/  PRMT R0, RZ, 0x7610, R0 ;  /* 0x00007610ff007816 */ /* 0x000fe20000000000 */
[----:B------:R-:W-:Y:S01]  /*0800*/  IMAD.MOV.U32 R58, RZ, RZ, -0x1 ;  /* 0xffffffffff3a7424 */ /* 0x000fe200078e00ff */
[----:B------:R-:W-:Y:S01]  /*0810*/  ISETP.GE.U32.AND P0, PT, R16, UR4, PT ;  /* 0x0000000410007c0c */ /* 0x000fe2000bf06070 */
[----:B------:R-:W-:Y:S02]  /*0820*/  IMAD.MOV.U32 R59, RZ, RZ, -0x1 ;  /* 0xffffffffff3b7424 */ /* 0x000fe400078e00ff */
[----:B------:R-:W-:Y:S01]  /*0830*/  IMAD.MOV.U32 R57, RZ, RZ, -0x1 ;  /* 0xffffffffff397424 */ /* 0x000fe200078e00ff */
[----:B------:R-:W-:-:S13]  /*0840*/  ISETP.GE.U32.AND.EX P0, PT, R17, UR5, PT, P0 ;  /* 0x0000000511007c0c */ /* 0x000fda000bf06100 */
[----:B------:R-:W-:Y:S05]  /*0850*/  @P0 BRA `(.L_x_5) ;  /* 0x0000000400540947 */ /* 0x000fea0003800000 */
[----:B------:R-:W0:Y:S01]  /*0860*/  LDC.64 R14, c[0x0][0x628] ;  /* 0x00018a00ff0e7b82 */ /* 0x000e220000000a00 */
[----:B------:R-:W-:Y:S02]  /*0870*/  IMAD.MOV.U32 R6, RZ, RZ, R16 ;  /* 0x000000ffff067224 */ /* 0x000fe400078e0010 */
[----:B------:R-:W-:-:S05]  /*0880*/  IMAD.MOV.U32 R7, RZ, RZ, R17 ;  /* 0x000000ffff077224 */ /* 0x000fca00078e0011 */
[----:B------:R-:W1:Y:S08]  /*0890*/  LDC R0, c[0x0][0x630] ;  /* 0x00018c00ff007b82 */ /* 0x000e700000000800 */
[----:B------:R-:W2:Y:S01]  /*08a0*/  LDC.64 R20, c[0x0][0x620] ;  /* 0x00018800ff147b82 */ /* 0x000ea20000000a00 */
[----:B0-----:R-:W-:-:S04]  /*08b0*/  ISETP.NE.U32.AND P0, PT, R14, RZ, PT ;  /* 0x000000ff0e00720c */ /* 0x001fc80003f05070 */
[----:B------:R-:W-:-:S13]  /*08c0*/  ISETP.NE.AND.EX P0, PT, R15, RZ, PT, P0 ;  /* 0x000000ff0f00720c */ /* 0x000fda0003f05300 */
[----:B-12---:R-:W-:Y:S05]  /*08d0*/  @!P0 BRA `(.L_x_6) ;  /* 0x0000000000288947 */ /* 0x006fea0003800000 */
[----:B------:R-:W0:Y:S02]  /*08e0*/  LDC R11, c[0x0][0x634] ;  /* 0x00018d00ff0b7b82 */ /* 0x000e240000000800 */
[----:B0-----:R-:W-:-:S05]  /*08f0*/  IADD3 R11, P0, R16, R11, RZ ;  /* 0x0000000b100b7210 */ /* 0x001fca0007f1e0ff */
[----:B------:R-:W-:-:S04]  /*0900*/  IMAD.X R13, RZ, RZ, R17, P0 ;  /* 0x000000ffff0d7224 */ /* 0x000fc800000e0611 */
[----:B------:R-:W-:-:S04]  /*0910*/  IMAD.WIDE.U32 R6, R13, R14, RZ ;  /* 0x0000000e0d067225 */ /* 0x000fc800078e00ff */
[----:B------:R-:W-:-:S04]  /*0920*/  IMAD.WIDE.U32 R8, P0, R11, R15, R6 ;  /* 0x0000000f0b087225 */ /* 0x000fc80007800006 */
[----:B------:R-:W-:-:S04]  /*0930*/  IMAD.WIDE.U32 R6, R11, R14, RZ ;  /* 0x0000000e0b067225 */ /* 0x000fc800078e00ff */
[----:B------:R-:W-:Y:S01]  /*0940*/  IMAD.X R11, RZ, RZ, RZ, P0 ;  /* 0x000000ffff0b7224 */ /* 0x000fe200000e06ff */
[----:B------:R-:W-:Y:S01]  /*0950*/  IADD3 RZ, P0, R7, R8, RZ ;  /* 0x0000000807ff7210 */ /* 0x000fe20007f1e0ff */
[----:B------:R-:W-:-:S04]  /*0960*/  IMAD.MOV.U32 R10, RZ, RZ, R9 ;  /* 0x000000ffff0a7224 */ /* 0x000fc800078e0009 */
[----:B------:R-:W-:-:S08]  /*0970*/  IMAD.WIDE.U32.X R6, R13, R15, R10, P0 ;  /* 0x0000000f0d067225 */ /* 0x000fd000000e040a */
.L_x_6:
[-CC-:B------:R-:W-:Y:S01]  /*0980*/  SHF.R.U64 R57, R6, R0.reuse, R7.reuse ;  /* 0x0000000006397219 */ /* 0x180fe20000001207 */
[----:B------:R-:W0:Y:S01]  /*0990*/  LDC R10, c[0x0][0x618] ;  /* 0x00018600ff0a7b82 */ /* 0x000e220000000800 */
[----:B------:R-:W-:Y:S01]  /*09a0*/  SHF.R.U32.HI R5, RZ, R0, R7 ;  /* 0x00000000ff057219 */ /* 0x000fe20000011607 */
[----:B------:R-:W-:Y:S01]  /*09b0*/  ULDC UR4, c[0x0][0x150] ;  /* 0x0000540000047ab9 */ /* 0x000fe20000000800 */
[----:B------:R-:W-:Y:S02]  /*09c0*/  IADD3 R9, P0, RZ, -R57, RZ ;  /* 0x80000039ff097210 */ /* 0x000fe40007f1e0ff */
[----:B------:R-:W-:-:S03]  /*09d0*/  I2FP.F32.U32 R0, R4 ;  /* 0x0000000400007245 */ /* 0x000fc60000201000 */
[----:B------:R-:W1:Y:S01]  /*09e0*/  LDC.64 R28, c[0x0][0x640] ;  /* 0x00019000ff1c7b82 */ /* 0x000e620000000a00 */
[----:B------:R-:W-:Y:S02]  /*09f0*/  IMAD.X R11, RZ, RZ, ~R5, P0 ;  /* 0x000000ffff0b7224 */ /* 0x000fe400000e0e05 */
[----:B------:R-:W-:Y:S01]  /*0a00*/  FMUL R0, R0, UR4 ;  /* 0x0000000400007c20 */ /* 0x000fe20008400000 */
[----:B------:R-:W-:Y:S01]  /*0a10*/  IMAD.WIDE.U32 R6, R9, R20, R16 ;  /* 0x0000001409067225 */ /* 0x000fe200078e0010 */
[----:B------:R-:W-:-:S03]  /*0a20*/  ULDC UR4, c[0x0][0x154] ;  /* 0x0000550000047ab9 */ /* 0x000fc60000000800 */
[----:B------:R-:W-:Y:S01]  /*0a30*/  IMAD R8, R11, R20, RZ ;  /* 0x000000140b087224 */ /* 0x000fe200078e02ff */
[----:B------:R-:W2:Y:S01]  /*0a40*/  LDC R5, c[0x0][0x144] ;  /* 0x00005100ff057b82 */ /* 0x000ea20000000800 */
[----:B------:R-:W3:Y:S02]  /*0a50*/  F2I.U32.TRUNC.NTZ R0, R0 ;  /* 0x0000000000007305 */ /* 0x000ee4000020f000 */
[----:B------:R-:W-:-:S04]  /*0a60*/  IMAD R9, R9, R21, R8 ;  /* 0x0000001509097224 */ /* 0x000fc800078e0208 */
[----:B------:R-:W-:Y:S01]  /*0a70*/  IMAD.IADD R7, R7, 0x1, R9 ;  /* 0x0000000107077824 */ /* 0x000fe200078e0209 */
[----:B------:R-:W4:Y:S01]  /*0a80*/  LDC R12, c[0x0][0x608] ;  /* 0x00018200ff0c7b82 */ /* 0x000f220000000800 */
[----:B------:R-:W-:-:S03]  /*0a90*/  IMAD.MOV.U32 R9, RZ, RZ, -0x1 ;  /* 0xffffffffff097424 */ /* 0x000fc600078e00ff */
[-CC-:B0-----:R-:W-:Y:S02]  /*0aa0*/  SHF.R.U64 R20, R6, R10.reuse, R7.reuse ;  /* 0x0000000a06147219 */ /* 0x181fe40000001207 */
[----:B------:R-:W-:Y:S02]  /*0ab0*/  I2FP.F32.U32 R6, R3 ;  /* 0x0000000300067245 */ /* 0x000fe40000201000 */
[----:B------:R-:W0:Y:S01]  /*0ac0*/  LDC R26, c[0x0][0x658] ;  /* 0x00019600ff1a7b82 */ /* 0x000e220000000800 */
[----:B-1----:R-:W-:Y:S01]  /*0ad0*/  ISETP.NE.U32.AND P0, PT, R28, RZ, PT ;  /* 0x000000ff1c00720c */ /* 0x002fe20003f05070 */
[----:B---3--:R-:W-:Y:S01]  /*0ae0*/  IMAD.MOV R8, RZ, RZ, -R0 ;  /* 0x000000ffff087224 */ /* 0x008fe200078e0a00 */
[----:B------:R-:W-:Y:S01]  /*0af0*/  SHF.R.U32.HI R7, RZ, R10, R7 ;  /* 0x0000000aff077219 */ /* 0x000fe20000011607 */
[----:B------:R-:W-:Y:S01]  /*0b00*/  FMUL R6, R6, UR4 ;  /* 0x0000000406067c20 */ /* 0x000fe20008400000 */
[----:B------:R-:W-:-:S03]  /*0b10*/  ISETP.NE.AND.EX P0, PT, R29, RZ, PT, P0 ;  /* 0x000000ff1d00720c */ /* 0x000fc60003f05300 */
[----:B------:R-:W1:Y:S01]  /*0b20*/  LDC R14, c[0x0][0x148] ;  /* 0x00005200ff0e7b82 */ /* 0x000e620000000800 */
[----:B--2---:R-:W-:-:S07]  /*0b30*/  IMAD R0, R5, R8, R4 ;  /* 0x0000000805007224 */ /* 0x004fce00078e0204 */
[----:B------:R-:W2:Y:S01]  /*0b40*/  LDC R24, c[0x0][0x600] ;  /* 0x00018000ff187b82 */ /* 0x000ea20000000800 */
[-CC-:B----4-:R-:W-:Y:S02]  /*0b50*/  SHF.R.U64 R30, R20, R12.reuse, R7.reuse ;  /* 0x0000000c141e7219 */ /* 0x190fe40000001207 */
[----:B------:R-:W-:Y:S01]  /*0b60*/  SHF.R.U32.HI R5, RZ, R12, R7 ;  /* 0x0000000cff057219 */ /* 0x000fe20000011607 */
[----:B------:R-:W-:Y:S01]  /*0b70*/  IMAD.MOV.U32 R7, RZ, RZ, 0x1 ;  /* 0x00000001ff077424 */ /* 0x000fe200078e00ff */
[----:B------:R3:W4:Y:S03]  /*0b80*/  F2I.U32.TRUNC.NTZ R12, R6 ;  /* 0x00000006000c7305 */ /* 0x000726000020f000 */
[----:B------:R-:W1:Y:S01]  /*0b90*/  LDC R15, c[0x0][0x648] ;  /* 0x00019200ff0f7b82 */ /* 0x000e620000000800 */
[-C--:B0-----:R-:W-:Y:S02]  /*0ba0*/  SHF.L.U32 R4, R9, R26.reuse, RZ ;  /* 0x0000001a09047219 */ /* 0x081fe400000006ff */
[----:B------:R-:W-:-:S02]  /*0bb0*/  SHF.R.U64 R32, R30, R26, R5 ;  /* 0x0000001a1e207219 */ /* 0x000fc40000001205 */
[----:B------:R-:W-:Y:S02]  /*0bc0*/  LOP3.LUT R11, RZ, R4, RZ, 0x33, !PT ;  /* 0x00000004ff0b7212 */ /* 0x000fe400078e33ff */
[-C--:B------:R-:W-:Y:S01]  /*0bd0*/  SHF.R.U32.HI R5, RZ, R26.reuse, R5 ;  /* 0x0000001aff057219 */ /* 0x080fe20000011605 */
[----:B------:R-:W0:Y:S01]  /*0be0*/  LDC R21, c[0x0][0x638] ;  /* 0x00018e00ff157b82 */ /* 0x000e220000000800 */
[----:B------:R-:W-:Y:S01]  /*0bf0*/  SHF.L.U32 R10, R7, R26, RZ ;  /* 0x0000001a070a7219 */ /* 0x000fe200000006ff */
[----:B------:R-:W-:-:S06]  /*0c00*/  IMAD.MOV.U32 R4, RZ, RZ, R32 ;  /* 0x000000ffff047224 */ /* 0x000fcc00078e0020 */
[----:B------:R-:W0:Y:S01]  /*0c10*/  LDC R58, c[0x0][0x610] ;  /* 0x00018400ff3a7b82 */ /* 0x000e220000000800 */
[----:B---34-:R-:W-:Y:S05]  /*0c20*/  @!P0 BRA `(.L_x_7) ;  /* 0x0000000000288947 */ /* 0x018fea0003800000 */
[----:B------:R-:W3:Y:S02]  /*0c30*/  LDC R9, c[0x0][0x64c] ;  /* 0x00019300ff097b82 */ /* 0x000ee40000000800 */
[----:B---3--:R-:W-:-:S05]  /*0c40*/  IADD3 R9, P0, R32, R9, RZ ;  /* 0x0000000920097210 */ /* 0x008fca0007f1e0ff */
        /* <DEDUP_REMOVED lines=8> */
.L_x_7:
[----:B-1----:R-:W-:Y:S01]  /*0cd0*/  SHF.R.U64 R4, R4, R15, R5 ;  /* 0x0000000f04047219 */ /* 0x002fe20000001205 */
[----:B--2---:R-:W-:Y:S01]  /*0ce0*/  VIADD R5, R24, 0xffffffff ;  /* 0xffffffff18057836 */ /* 0x004fe20000000000 */
[----:B------:R-:W-:Y:S01]  /*0cf0*/  LOP3.LUT R11, R30, R11, RZ, 0xc0, !PT ;  /* 0x0000000b1e0b7212 */ /* 0x000fe200078ec0ff */
[----:B------:R-:W-:Y:S02]  /*0d00*/  IMAD.MOV R12, RZ, RZ, -R12 ;  /* 0x000000ffff0c7224 */ /* 0x000fe400078e0a0c */
[----:B------:R-:W-:Y:S01]  /*0d10*/  IMAD.MOV R6, RZ, RZ, -R4 ;  /* 0x000000ffff067224 */ /* 0x000fe200078e0a04 */
[----:B------:R-:W-:Y:S01]  /*0d20*/  LOP3.LUT R5, R20, R5, RZ, 0xc0, !PT ;  /* 0x0000000514057212 */ /* 0x000fe200078ec0ff */
[----:B------:R-:W-:Y:S02]  /*0d30*/  @P3 IMAD R0, R14, R12, R3 ;  /* 0x0000000c0e003224 */ /* 0x000fe400078e0203 */
[----:B------:R-:W-:Y:S02]  /*0d40*/  IMAD R11, R10, R4, R11 ;  /* 0x000000040a0b7224 */ /* 0x000fe400078e020b */
[----:B0-----:R-:W-:-:S02]  /*0d50*/  IMAD R3, R6, R21, R32 ;  /* 0x0000001506037224 */ /* 0x001fc400078e0220 */
[----:B------:R-:W-:Y:S02]  /*0d60*/  IMAD R58, R11, R58, R0 ;  /* 0x0000003a0b3a7224 */ /* 0x000fe400078e0200 */
[----:B------:R-:W-:Y:S02]  /*0d70*/  IMAD R3, R3, R24, R5 ;  /* 0x0000001803037224 */ /* 0x000fe400078e0205 */
[----:B------:R-:W-:-:S03]  /*0d80*/  IMAD.MOV.U32 R0, RZ, RZ, 0x1 ;  /* 0x00000001ff007424 */ /* 0x000fc600078e00ff */
[----:B------:R-:W-:Y:S02]  /*0d90*/  SEL R59, R3, R58, !P3 ;  /* 0x0000003a033b7207 */ /* 0x000fe40005800000 */
[----:B------:R-:W-:-:S07]  /*0da0*/  SEL R58, R58, R3, !P3 ;  /* 0x000000033a3a7207 */ /* 0x000fce0005800000 */
.L_x_5:
[----:B------:R-:W-:-:S08]  /*0db0*/  NOP ;  /* 0x0000000000007918 */ /* 0x000fd00000000000 */
[----:B------:R-:W0:Y:S02]  /*0dc0*/  USETMAXREG.TRY_ALLOC.CTAPOOL UP0, 0xe8 ;  /* 0x000000e8000079c8 */ /* 0x000e240008000600 */
[----:B0-----:R-:W-:-:S13]  /*0dd0*/  PLOP3.LUT P0, PT, PT, PT, UP0, 0x80, 0x0 ;  /* 0x000000000000781c */ /* 0x001fda0003f0f008 */
[----:B------:R-:W-:Y:S05]  /*0de0*/  @!P0 BRA `(.L_x_5) ;  /* 0xfffffffc00f08947 */ /* 0x000fea000383ffff */
[----:B------:R-:W-:Y:S01]  /*0df0*/  ULDC.64 UR4, c[0x0][0x598] ;  /* 0x0001660000047ab9 */ /* 0x000fe20000000a00 */
[----:B------:R-:W-:Y:S01]  /*0e00*/  ULDC.64 UR36, c[0x0][0x208] ;  /* 0x0000820000247ab9 */ /* 0x000fe20000000a00 */
[----:B------:R-:W-:-:S04]  /*0e10*/  ISETP.NE.U32.AND P0, PT, RZ, UR4, PT ;  /* 0x00000004ff007c0c */ /* 0x000fc8000bf05070 */
[----:B------:R-:W-:-:S13]  /*0e20*/  ISETP.NE.AND.EX P0, PT, RZ, UR5, PT, P0 ;  /* 0x00000005ff007c0c */ /* 0x000fda000bf05300 */
[----:B------:R-:W-:Y:S05]  /*0e30*/  @!P0 BRA `(.L_x_8) ;  /* 0x00000000001c8947 */ /* 0x000fea0003800000 */
[----:B------:R-:W0:Y:S02]  /*0e40*/  LDC.64 R4, c[0x0][0x598] ;  /* 0x00016600ff047b82 */ /* 0x000e240000000a00 */
[----:B0-----:R-:W2:Y:S02]  /*0e50*/  LDG.E.64 R4, desc[UR36][R4.64] ;  /* 0x0000002404047981 */ /* 0x001ea4000c1e1b00 */
[----:B--2---:R-:W-:-:S04]  /*0e60*/  ISETP.NE.U32.AND P0, PT, R4, RZ, PT ;  /* 0x000000ff0400720c */ /* 0x004fc80003f05070 */
[----:B------:R-:W-:-:S13]  /*0e70*/  ISETP.NE.AND.EX P0, PT, R5, RZ, PT, P0 ;  /* 0x000000ff0500720c */ /* 0x000fda0003f05300 */
[----:B------:R-:W-:Y:S05]  /*0e80*/  @!P0 BRA `(.L_x_8) ;  /* 0x0000000000088947 */ /* 0x000fea0003800000 */
[----:B------:R0:W5:Y:S01]  /*0e90*/  LD.E R23, desc[UR36][R4.64] ;  /* 0x0000002404177980 */ /* 0x000162000c101900 */
[----:B------:R-:W-:Y:S05]  /*0ea0*/  BRA `(.L_x_9) ;  /* 0x0000000000247947 */ /* 0x000fea0003800000 */
.L_x_8:
[----:B------:R-:W-:Y:S02]  /*0eb0*/  ULDC.64 UR4, c[0x0][0x588] ;  /* 0x0001620000047ab9 */ /* 0x000fe40000000a00 */
[----:B------:R-:W-:-:S04]  /*0ec0*/  ISETP.NE.U32.AND P0, PT, RZ, UR4, PT ;  /* 0x00000004ff007c0c */ /* 0x000fc8000bf05070 */
[----:B------:R-:W-:-:S13]  /*0ed0*/  ISETP.NE.AND.EX P0, PT, RZ, UR5, PT, P0 ;  /* 0x00000005ff007c0c */ /* 0x000fda000bf05300 */
[----:B------:R-:W-:Y:S05]  /*0ee0*/  @!P0 BRA `(.L_x_10) ;  /* 0x00000000000c8947 */ /* 0x000fea0003800000 */
[----:B------:R-:W0:Y:S02]  /*0ef0*/  LDC.64 R4, c[0x0][0x588] ;  /* 0x00016200ff047b82 */ /* 0x000e240000000a00 */
[----:B0-----:R1:W5:Y:S01]  /*0f00*/  LDG.E R23, desc[UR36][R4.64] ;  /* 0x0000002404177981 */ /* 0x001362000c1e1900 */
[----:B------:R-:W-:Y:S05]  /*0f10*/  BRA `(.L_x_9) ;  /* 0x0000000000087947 */ /* 0x000fea0003800000 */
.L_x_10:
[----:B------:R-:W-:Y:S02]  /*0f20*/  ULDC UR4, c[0x0][0x580] ;  /* 0x0001600000047ab9 */ /* 0x000fe40000000800 */
[----:B------:R-:W-:-:S07]  /*0f30*/  IMAD.U32 R23, RZ, RZ, UR4 ;  /* 0x00000004ff177e24 */ /* 0x000fce000f8e00ff */
.L_x_9:
[----:B------:R-:W-:Y:S02]  /*0f40*/  ULDC.64 UR4, c[0x0][0x5a0] ;  /* 0x0001680000047ab9 */ /* 0x000fe40000000a00 */
[----:B------:R-:W-:-:S04]  /*0f50*/  ISETP.NE.U32.AND P0, PT, RZ, UR4, PT ;  /* 0x00000004ff007c0c */ /* 0x000fc8000bf05070 */
[----:B------:R-:W-:-:S13]  /*0f60*/  ISETP.NE.AND.EX P0, PT, RZ, UR5, PT, P0 ;  /* 0x00000005ff007c0c */ /* 0x000fda000bf05300 */
[----:B------:R-:W-:Y:S05]  /*0f70*/  @!P0 BRA `(.L_x_11) ;  /* 0x00000000001c8947 */ /* 0x000fea0003800000 */
[----:B01----:R-:W0:Y:S02]  /*0f80*/  LDC.64 R4, c[0x0][0x5a0] ;  /* 0x00016800ff047b82 */ /* 0x003e240000000a00 */
[----:B0-----:R-:W2:Y:S02]  /*0f90*/  LDG.E.64 R4, desc[UR36][R4.64] ;  /* 0x0000002404047981 */ /* 0x001ea4000c1e1b00 */
[----:B--2---:R-:W-:-:S04]  /*0fa0*/  ISETP.NE.U32.AND P0, PT, R4, RZ, PT ;  /* 0x000000ff0400720c */ /* 0x004fc80003f05070 */
[----:B------:R-:W-:-:S13]  /*0fb0*/  ISETP.NE.AND.EX P0, PT, R5, RZ, PT, P0 ;  /* 0x000000ff0500720c */ /* 0x000fda0003f05300 */
[----:B------:R-:W-:Y:S05]  /*0fc0*/  @!P0 BRA `(.L_x_11) ;  /* 0x0000000000088947 */ /* 0x000fea0003800000 */
[----:B------:R0:W5:Y:S01]  /*0fd0*/  LD.E R56, desc[UR36][R4.64] ;  /* 0x0000002404387980 */ /* 0x000162000c101900 */
[----:B------:R-:W-:Y:S05]  /*0fe0*/  BRA `(.L_x_12) ;  /* 0x0000000000247947 */ /* 0x000fea0003800000 */
.L_x_11:
[----:B------:R-:W-:Y:S02]  /*0ff0*/  ULDC.64 UR4, c[0x0][0x590] ;  /* 0x0001640000047ab9 */ /* 0x000fe40000000a00 */
[----:B------:R-:W-:-:S04]  /*1000*/  ISETP.NE.U32.AND P0, PT, RZ, UR4, PT ;  /* 0x00000004ff007c0c */ /* 0x000fc8000bf05070 */
[----:B------:R-:W-:-:S13]  /*1010*/  ISETP.NE.AND.EX P0, PT, RZ, UR5, PT, P0 ;  /* 0x00000005ff007c0c */ /* 0x000fda000bf05300 */
[----:B------:R-:W-:Y:S05]  /*1020*/  @!P0 BRA `(.L_x_13) ;  /* 0x00000000000c8947 */ /* 0x000fea0003800000 */
[----:B01----:R-:W0:Y:S02]  /*1030*/  LDC.64 R4, c[0x0][0x590] ;  /* 0x00016400ff047b82 */ /* 0x003e240000000a00 */
[----:B0-----:R1:W5:Y:S01]  /*1040*/  LDG.E R56, desc[UR36][R4.64] ;  /* 0x0000002404387981 */ /* 0x001362000c1e1900 */
[----:B------:R-:W-:Y:S05]  /*1050*/  BRA `(.L_x_12) ;  /* 0x0000000000087947 */ /* 0x000fea0003800000 */
.L_x_13:
[----:B------:R-:W-:Y:S02]  /*1060*/  ULDC UR4, c[0x0][0x584] ;  /* 0x0001610000047ab9 */ /* 0x000fe40000000800 */
[----:B------:R-:W-:-:S07]  /*1070*/  IMAD.U32 R56, RZ, RZ, UR4 ;  /* 0x00000004ff387e24 */ /* 0x000fce000f8e00ff */
.L_x_12:
[----:B------:R-:W-:-:S13]  /*1080*/  LOP3.LUT P0, RZ, R0, 0xff, RZ, 0xc0, !PT ;  /* 0x000000ff00ff7812 */ /* 0x000fda000780c0ff */
[----:B------:R-:W-:Y:S05]  /*1090*/  @!P0 EXIT ;  /* 0x000000000000894d */ /* 0x000fea0003800000 */
[----:B------:R-:W-:Y:S01]  /*10a0*/  ULDC UR4, c[0x0][0x28c] ;  /* 0x0000a30000047ab9 */ /* 0x000fe20000000800 */
[----:B------:R-:W-:Y:S01]  /*10b0*/  LOP3.LUT R62, R19, 0x1, RZ, 0xfc, !PT ;  /* 0x00000001133e7812 */ /* 0x000fe200078efcff */
[----:B------:R-:W-:Y:S01]  /*10c0*/  UIADD3 UR4, UR4, 0x1f, URZ ;  /* 0x0000001f04047890 */ /* 0x000fe2000fffe03f */
[----:B------:R-:W-:Y:S01]  /*10d0*/  UMOV UR38, URZ ;  /* 0x0000003f00267c82 */ /* 0x000fe20008000000 */
[----:B------:R-:W-:Y:S02]  /*10e0*/  UMOV UR39, URZ ;  /* 0x0000003f00277c82 */ /* 0x000fe40008000000 */
[----:B------:R-:W-:-:S04]  /*10f0*/  USHF.R.S32.HI UR5, URZ, 0x1f, UR4 ;  /* 0x0000001f3f057899 */ /* 0x000fc80008011404 */
[----:B------:R-:W-:-:S04]  /*1100*/  ULEA.HI UR5, UR5, UR4, URZ, 0x5 ;  /* 0x0000000405057291 */ /* 0x000fc8000f8f283f */
[----:B------:R-:W-:-:S12]  /*1110*/  USHF.R.S32.HI UR40, URZ, 0x5, UR5 ;  /* 0x000000053f287899 */ /* 0x000fd80008011405 */
.L_x_95:
[----:B------:R-:W-:Y:S01]  /*1120*/  LOP3.LUT R0, R18, 0x80, RZ, 0xc0, !PT ;  /* 0x0000008012007812 */ /* 0x000fe200078ec0ff */
[----:B--2---:R-:W2:Y:S01]  /*1130*/  S2UR UR7, SR_CgaCtaId ;  /* 0x00000000000779c3 */ /* 0x004ea20000008800 */
[----:B------:R-:W-:Y:S02]  /*1140*/  UMOV UR6, 0x400 ;  /* 0x0000040000067882 */ /* 0x000fe40000000000 */
[----:B------:R-:W-:-:S06]  /*1150*/  SHF.R.U32.HI R0, RZ, 0x7, R0 ;  /* 0x00000007ff007819 */ /* 0x000fcc0000011600 */
[----:B---3--:R-:W3:Y:S01]  /*1160*/  SHFL.IDX PT, R0, R0, RZ, 0x1f ;  /* 0x00001fff00007589 */ /* 0x008ee200000e0000 */
[----:B--2---:R-:W-:Y:S01]  /*1170*/  ULEA UR42, UR7, UR6, 0x18 ;  /* 0x00000006072a7291 */ /* 0x004fe2000f8ec03f */
[----:B---3--:R-:W-:-:S13]  /*1180*/  R2UR UR4, R0 ;  /* 0x00000000000472ca */ /* 0x008fda00000e0000 */
[----:B------:R-:W-:-:S04]  /*1190*/  ULEA.HI UR5, UR4, UR4, URZ, 0x1 ;  /* 0x0000000404057291 */ /* 0x000fc8000f8f083f */
[----:B------:R-:W-:-:S04]  /*11a0*/  ULOP3.LUT UR5, UR5, 0xffffe, URZ, 0xc0, !UPT ;  /* 0x000ffffe05057892 */ /* 0x000fc8000f8ec03f */
[----:B------:R-:W-:-:S03]  /*11b0*/  UIADD3 UR5, UR4, -UR5, URZ ;  /* 0x8000000504057290 */ /* 0x000fc6000fffe03f */
[----:B------:R-:W-:Y:S01]  /*11c0*/  ULDC UR4, c[0x0][0x28c] ;  /* 0x0000a30000047ab9 */ /* 0x000fe20000000800 */
[----:B------:R-:W-:Y:S01]  /*11d0*/  ULEA UR5, UR5, UR42, 0xc ;  /* 0x0000002a05057291 */ /* 0x000fe2000f8e603f */
[----:B------:R-:W-:-:S03]  /*11e0*/  ISETP.LT.AND P0, PT, RZ, UR4, PT ;  /* 0x00000004ff007c0c */ /* 0x000fc6000bf01270 */
[----:B------:R-:W-:-:S04]  /*11f0*/  UIADD3 UR5, UR5, 0x200, URZ ;  /* 0x0000020005057890 */ /* 0x000fc8000fffe03f */
[----:B------:R-:W-:-:S04]  /*1200*/  USHF.R.U32.HI UR5, URZ, 0x4, UR5 ;  /* 0x000000043f057899 */ /* 0x000fc80008011605 */
[----:B------:R-:W-:Y:S02]  /*1210*/  ULOP3.LUT UR41, UR5, 0x3fff, URZ, 0xc0, !UPT ;  /* 0x00003fff05297892 */ /* 0x000fe4000f8ec03f */
[----:B-1--45:R-:W-:Y:S10]  /*1220*/  @P0 BRA `(.L_x_14) ;  /* 0x0000000000400947 */ /* 0x032ff40003800000 */
[----:B------:R-:W-:Y:S01]  /*1230*/  MOV R0, 0x0 ;  /* 0x0000000000007802 */ /* 0x000fe20000000f00 */
[----:B------:R-:W-:Y:S01]  /*1240*/  ULDC.64 UR4, c[0x4][0x68] ;  /* 0x01001a0000047ab9 */ /* 0x000fe20000000a00 */
[----:B------:R-:W-:Y:S01]  /*1250*/  ULDC.64 UR6, c[0x4][0x8] ;  /* 0x0100020000067ab9 */ /* 0x000fe20000000a00 */
[----:B01----:R-:W-:Y:S01]  /*1260*/  IMAD.U32 R4, RZ, RZ, UR4 ;  /* 0x00000004ff047e24 */ /* 0x003fe2000f8e00ff */
[----:B------:R0:W1:Y:S01]  /*1270*/  LDC.64 R14, c[0x4][R0] ;  /* 0x01000000000e7b82 */ /* 0x0000620000000a00 */
[----:B------:R-:W-:Y:S01]  /*1280*/  IMAD.U32 R5, RZ, RZ, UR5 ;  /* 0x00000005ff057e24 */ /* 0x000fe2000f8e00ff */
[----:B------:R-:W-:Y:S01]  /*1290*/  ULDC.64 UR4, c[0x4][0x70] ;  /* 0x01001c0000047ab9 */ /* 0x000fe20000000a00 */
[----:B------:R-:W-:Y:S02]  /*12a0*/  IMAD.U32 R10, RZ, RZ, UR6 ;  /* 0x00000006ff0a7e24 */ /* 0x000fe4000f8e00ff */
[----:B------:R-:W-:Y:S02]  /*12b0*/  IMAD.U32 R6, RZ, RZ, UR4 ;  /* 0x00000004ff067e24 */ /* 0x000fe4000f8e00ff */
[----:B------:R-:W-:-:S02]  /*12c0*/  IMAD.U32 R7, RZ, RZ, UR5 ;  /* 0x00000005ff077e24 */ /* 0x000fc4000f8e00ff */
[----:B------:R-:W-:Y:S02]  /*12d0*/  IMAD.U32 R11, RZ, RZ, UR7 ;  /* 0x00000007ff0b7e24 */ /* 0x000fe4000f8e00ff */
[----:B------:R-:W-:Y:S02]  /*12e0*/  IMAD.MOV.U32 R8, RZ, RZ, 0x1e1 ;  /* 0x000001e1ff087424 */ /* 0x000fe400078e00ff */
[----:B------:R-:W-:Y:S02]  /*12f0*/  IMAD.MOV.U32 R12, RZ, RZ, 0x1 ;  /* 0x00000001ff0c7424 */ /* 0x000fe400078e00ff */
[----:B0-----:R-:W-:-:S07]  /*1300*/  IMAD.MOV.U32 R13, RZ, RZ, RZ ;  /* 0x000000ffff0d7224 */ /* 0x001fce00078e00ff */
[----:B------:R-:W-:-:S07]  /*1310*/  LEPC R20, `(.L_x_14) ;  /* 0x000000001014794e */ /* 0x000fce0000000000 */
[----:B-1---5:R-:W-:Y:S05]  /*1320*/  CALL.ABS.NOINC R14 ;  /* 0x000000000e007343 */ /* 0x022fea0003c00000 */
.L_x_14:
[----:B------:R-:W-:-:S13]  /*1330*/  ISETP.NE.AND P0, PT, R62, 0x3, PT ;  /* 0x000000033e00780c */ /* 0x000fda0003f05270 */
[----:B------:R-:W-:Y:S05]  /*1340*/  @!P0 BRA `(.L_x_15) ;  /* 0x0000000000048947 */ /* 0x000fea0003800000 */
[----:B------:R-:W-:Y:S01]  /*1350*/  BPT.TRAP 0x1 ;  /* 0x000000040000795c */ /* 0x000fe20000300000 */
.L_x_15:
[----:B------:R-:W-:Y:S02]  /*1360*/  IMAD.U32 R3, RZ, RZ, UR39 ;  /* 0x00000027ff037e24 */ /* 0x000fe4000f8e00ff */
[----:B------:R-:W-:-:S03]  /*1370*/  IMAD.U32 R0, RZ, RZ, UR38 ;  /* 0x00000026ff007e24 */ /* 0x000fc6000f8e00ff */
[----:B------:R-:W-:Y:S02]  /*1380*/  LEA R3, R3, UR42, 0x3 ;  /* 0x0000002a03037c11 */ /* 0x000fe4000f8e18ff */
[----:B------:R-:W-:-:S04]  /*1390*/  SHF.L.U32 R0, R0, 0x1f, RZ ;  /* 0x0000001f00007819 */ /* 0x000fc800000006ff */
[----:B------:R2:W3:Y:S01]  /*13a0*/  SYNCS.PHASECHK.TRANS64.TRYWAIT P1, [R3+URZ], R0 ;  /* 0x00000000030075a7 */ /* 0x0004e2000802017f */
[----:B------:R-:W-:Y:S05]  /*13b0*/  @!P0 BRA `(.L_x_16) ;  /* 0x0000000000048947 */ /* 0x000fea0003800000 */
[----:B------:R-:W-:Y:S01]  /*13c0*/  BPT.TRAP 0x1 ;  /* 0x000000040000795c */ /* 0x000fe20000300000 */
.L_x_16:
[----:B---3--:R-:W-:Y:S05]  /*13d0*/  @P1 BRA `(.L_x_17) ;  /* 0x0000000000081947 */ /* 0x008fea0003800000 */
[----:B------:R-:W3:Y:S02]  /*13e0*/  SYNCS.PHASECHK.TRANS64.TRYWAIT P1, [R3+URZ], R0 ;  /* 0x00000000030075a7 */ /* 0x000ee4000802017f */
[----:B---3--:R-:W-:Y:S05]  /*13f0*/  @!P1 BRA `(.L_x_18) ;  /* 0x0000005000109947 */ /* 0x008fea0003800000 */
.L_x_17:
[----:B------:R-:W-:-:S04]  /*1400*/  UISETP.LT.AND UP0, UPT, UR40, 0x1, UPT ;  /* 0x000000012800788c */ /* 0x000fc8000bf01270 */
[----:B------:R-:W-:-:S04]  /*1410*/  USEL UR4, UR40, 0x1, UP0 ;  /* 0x0000000128047887 */ /* 0x000fc80008000000 */
[----:B------:R-:W-:-:S06]  /*1420*/  UIADD3 UR4, UR40, -UR4, URZ ;  /* 0x8000000428047290 */ /* 0x000fcc000fffe03f */
[----:B--23--:R-:W-:Y:S01]  /*1430*/  IMAD.U32 R0, RZ, RZ, UR4 ;  /* 0x00000004ff007e24 */ /* 0x00cfe2000f8e00ff */
[----:B------:R-:W-:Y:S05]  /*1440*/  WARPSYNC.ALL ;  /* 0x0000000000007948 */ /* 0x000fea0003800000 */
[----:B------:R-:W-:Y:S01]  /*1450*/  ISETP.GE.AND P1, PT, R0, 0x1, PT ;  /* 0x000000010000780c */ /* 0x000fe20003f26270 */
[----:B------:R-:W-:Y:S01]  /*1460*/  UIADD3 UR4, UR42, 0x24200, URZ ;  /* 0x000242002a047890 */ /* 0x000fe2000fffe03f */
[----:B------:R-:W-:Y:S01]  /*1470*/  WARPGROUP.ARRIVE ;  /* 0x00000000000079c5 */ /* 0x000fe20000000000 */
[----:B------:R-:W-:Y:S02]  /*1480*/  ULOP3.LUT UR41, UR41, 0x10000, URZ, 0xfc, !UPT ;  /* 0x0001000029297892 */ /* 0x000fe4000f8efc3f */
[----:B------:R-:W-:Y:S01]  /*1490*/  USHF.R.U32.HI UR4, URZ, 0x4, UR4 ;  /* 0x000000043f047899 */ /* 0x000fe20008011604 */
[----:B------:R-:W-:Y:S01]  /*14a0*/  UMOV UR5, 0x80000020 ;  /* 0x8000002000057882 */ /* 0x000fe20000000000 */
[----:B------:R-:W-:-:S02]  /*14b0*/  UMOV UR7, 0x80000020 ;  /* 0x8000002000077882 */ /* 0x000fc40000000000 */
[----:B------:R-:W-:-:S04]  /*14c0*/  ULOP3.LUT UR4, UR4, 0x3fff, URZ, 0xc0, !UPT ;  /* 0x00003fff04047892 */ /* 0x000fc8000f8ec03f */
[----:B------:R-:W-:Y:S02]  /*14d0*/  ULOP3.LUT UR10, UR4, 0x10000, URZ, 0xfc, !UPT ;  /* 0x00010000040a7892 */ /* 0x000fe4000f8efc3f */
[----:B------:R-:W-:Y:S02]  /*14e0*/  ULEA UR4, UR39, UR41, 0x9 ;  /* 0x0000002927047291 */ /* 0x000fe4000f8e483f */
[----:B------:R-:W-:-:S09]  /*14f0*/  ULEA UR6, UR39, UR10, 0x8 ;  /* 0x0000000a27067291 */ /* 0x000fd2000f8e403f */
[----:B------:R-:W-:Y:S01]  /*1500*/  HGMMA.64x64x16.F32 R24, gdesc[UR4], RZ, !UPT, gsb0 ;  /* 0x00e00000041879f0 */ /* 0x000fe2000c0008ff */
[----:B------:R-:W-:Y:S02]  /*1510*/  UIADD3 UR4, UR4, 0x2, URZ ;  /* 0x0000000204047890 */ /* 0x000fe4000fffe03f */
[----:B------:R-:W-:Y:S01]  /*1520*/  UIADD3 UR6, UR6, 0x2, URZ ;  /* 0x0000000206067890 */ /* 0x000fe2000fffe03f */
[----:B------:R-:W-:Y:S01]  /*1530*/  UMOV UR5, 0x80000020 ;  /* 0x8000002000057882 */ /* 0x000fe20000000000 */
[----:B------:R-:W-:Y:S01]  /*1540*/  UMOV UR7, 0x80000020 ;  /* 0x8000002000077882 */ /* 0x000fe20000000000 */
[----:B------:R-:W-:Y:S02]  /*1550*/  WARPGROUP.DEPBAR.LE gsb0, 0x0 ;  /* 0x00008000000079c5 */ /* 0x000fe40000010000 */
[----:B------:R-:W-:-:S06]  /*1560*/  WARPGROUP.ARRIVE ;  /* 0x00000000000079c5 */ /* 0x000fcc0000000000 */
[----:B------:R-:W-:Y:S03]  /*1570*/  HGMMA.64x64x16.F32 R24, gdesc[UR4], R24, gsb0 ;  /* 0x00e00000041879f0 */ /* 0x000fe60008000818 */
[----:B------:R-:W-:Y:S02]  /*1580*/  WARPGROUP.DEPBAR.LE gsb0, 0x0 ;  /* 0x00008000000079c5 */ /* 0x000fe40000010000 */
[----:B------:R-:W-:Y:S05]  /*1590*/  @!P1 BRA `(.L_x_19) ;  /* 0x0000000000d89947 */ /* 0x000fea0003800000 */
[----:B------:R-:W-:Y:S02]  /*15a0*/  UIADD3 UR4, UR39, 0x1, URZ ;  /* 0x0000000127047890 */ /* 0x000fe4000fffe03f */
[----:B------:R-:W-:Y:S02]  /*15b0*/  UMOV UR9, UR39 ;  /* 0x0000002700097c82 */ /* 0x000fe40008000000 */
[----:B------:R-:W-:-:S04]  /*15c0*/  UISETP.NE.AND UP0, UPT, UR4, 0x12, UPT ;  /* 0x000000120400788c */ /* 0x000fc8000bf05270 */
[----:B------:R-:W-:Y:S02]  /*15d0*/  USEL UR5, URZ, 0x1, UP0 ;  /* 0x000000013f057887 */ /* 0x000fe40008000000 */
[----:B------:R-:W-:Y:S02]  /*15e0*/  USEL UR8, UR4, URZ, UP0 ;  /* 0x0000003f04087287 */ /* 0x000fe40008000000 */
[----:B------:R-:W-:-:S06]  /*15f0*/  ULOP3.LUT UR5, UR38, UR5, URZ, 0x3c, !UPT ;  /* 0x0000000526057292 */ /* 0x000fcc000f8e3c3f */
[----:B01----:R-:W-:-:S07]  /*1600*/  IMAD.U32 R5, RZ, RZ, UR5 ;  /* 0x00000005ff057e24 */ /* 0x003fce000f8e00ff */
.L_x_26:
[----:B01----:R-:W-:Y:S05]  /*1610*/  @!P0 BRA `(.L_x_20) ;  /* 0x0000000000048947 */ /* 0x003fea0003800000 */
[----:B------:R-:W-:Y:S01]  /*1620*/  BPT.TRAP 0x1 ;  /* 0x000000040000795c */ /* 0x000fe20000300000 */
.L_x_20:
[----:B------:R-:W0:Y:S01]  /*1630*/  S2UR UR5, SR_CgaCtaId ;  /* 0x00000000000579c3 */ /* 0x000e220000008800 */
[----:B------:R-:W-:Y:S01]  /*1640*/  UMOV UR4, 0x400 ;  /* 0x0000040000047882 */ /* 0x000fe20000000000 */
[----:B------:R-:W-:Y:S01]  /*1650*/  SHF.L.U32 R3, R5, 0x1f, RZ ;  /* 0x0000001f05037819 */ /* 0x000fe200000006ff */
[----:B0-----:R-:W-:-:S04]  /*1660*/  ULEA UR11, UR5, UR4, 0x18 ;  /* 0x00000004050b7291 */ /* 0x001fc8000f8ec03f */
[----:B------:R-:W-:-:S09]  /*1670*/  ULEA UR4, UR8, UR11, 0x3 ;  /* 0x0000000b08047291 */ /* 0x000fd2000f8e183f */
[----:B------:R0:W1:Y:S01]  /*1680*/  SYNCS.PHASECHK.TRANS64.TRYWAIT P1, [UR4], R3 ;  /* 0x00000003ff0075a7 */ /* 0x0000620008020144 */
[----:B------:R-:W-:Y:S05]  /*1690*/  @!P0 BRA `(.L_x_21) ;  /* 0x0000000000048947 */ /* 0x000fea0003800000 */
[----:B------:R-:W-:Y:S01]  /*16a0*/  BPT.TRAP 0x1 ;  /* 0x000000040000795c */ /* 0x000fe20000300000 */
.L_x_21:
[----:B-1----:R-:W-:Y:S05]  /*16b0*/  @P1 BRA `(.L_x_22) ;  /* 0x0000000000081947 */ /* 0x002fea0003800000 */
[----:B------:R-:W1:Y:S02]  /*16c0*/  SYNCS.PHASECHK.TRANS64.TRYWAIT P1, [UR4], R3 ;  /* 0x00000003ff0075a7 */ /* 0x000e640008020144 */
[----:B-1----:R-:W-:Y:S05]  /*16d0*/  @!P1 BRA `(.L_x_23) ;  /* 0x0000004c006c9947 */ /* 0x002fea0003800000 */
.L_x_22:
[----:B------:R-:W-:Y:S01]  /*16e0*/  ULEA UR4, UR8, UR41, 0x9 ;  /* 0x0000002908047291 */ /* 0x000fe2000f8e483f */
[----:B------:R-:W-:Y:S01]  /*16f0*/  WARPGROUP.ARRIVE ;  /* 0x00000000000079c5 */ /* 0x000fe20000000000 */
[----:B------:R-:W-:Y:S01]  /*1700*/  ULEA UR6, UR8, UR10, 0x8 ;  /* 0x0000000a08067291 */ /* 0x000fe2000f8e403f */
[----:B------:R-:W-:Y:S01]  /*1710*/  UMOV UR5, 0x80000020 ;  /* 0x8000002000057882 */ /* 0x000fe20000000000 */
[----:B------:R-:W-:-:S07]  /*1720*/  UMOV UR7, 0x80000020 ;  /* 0x8000002000077882 */ /* 0x000fce0000000000 */
[----:B------:R-:W-:Y:S01]  /*1730*/  HGMMA.64x64x16.F32 R24, gdesc[UR4], R24, gsb0 ;  /* 0x00e00000041879f0 */ /* 0x000fe20008000818 */
        /* <DEDUP_REMOVED lines=9> */
[----:B------:R-:W-:Y:S01]  /*17d0*/  BPT.TRAP 0x1 ;  /* 0x000000040000795c */ /* 0x000fe20000300000 */
.L_x_24:
[----:B------:R-:W-:Y:S01]  /*17e0*/  ULEA UR4, UR9, UR11, 0x3 ;  /* 0x0000000b09047291 */ /* 0x000fe2000f8e183f */
[----:B------:R-:W-:-:S03]  /*17f0*/  ISETP.GT.U32.AND P1, PT, R19, 0x1, PT ;  /* 0x000000011300780c */ /* 0x000fc60003f24070 */
[----:B------:R-:W-:-:S04]  /*1800*/  UIADD3 UR4, UR4, 0x90, URZ ;  /* 0x0000009004047890 */ /* 0x000fc8000fffe03f */
[----:B------:R-:W-:-:S09]  /*1810*/  UPRMT UR4, URZ, 0x654, UR4 ;  /* 0x000006543f047896 */ /* 0x000fd20008000004 */
[----:B------:R-:W-:Y:S01]  /*1820*/  SYNCS.ARRIVE.TRANS64.RED.A1T0 RZ, [UR4], RZ ;  /* 0x000000ffffff79a7 */ /* 0x000fe20008100404 */
[----:B------:R-:W-:Y:S05]  /*1830*/  @P1 BRA `(.L_x_25) ;  /* 0x0000000000041947 */ /* 0x000fea0003800000 */
[----:B------:R-:W-:Y:S01]  /*1840*/  BPT.TRAP 0x1 ;  /* 0x000000040000795c */ /* 0x000fe20000300000 */
.L_x_25:
[----:B------:R-:W-:Y:S01]  /*1850*/  UIADD3 UR8, UR8, 0x1, URZ ;  /* 0x0000000108087890 */ /* 0x000fe2000fffe03f */
[C---:B------:R-:W-:Y:S01]  /*1860*/  ISETP.GT.AND P1, PT, R0.reuse, 0x1, PT ;  /* 0x000000010000780c */ /* 0x040fe20003f24270 */
[----:B------:R-:W-:Y:S01]  /*1870*/  UIADD3 UR9, UR9, 0x1, URZ ;  /* 0x0000000109097890 */ /* 0x000fe2000fffe03f */
[----:B------:R-:W-:Y:S01]  /*1880*/  VIADD R0, R0, 0xffffffff ;  /* 0xffffffff00007836 */ /* 0x000fe20000000000 */
[----:B------:R-:W-:Y:S02]  /*1890*/  UISETP.NE.AND UP0, UPT, UR8, 0x12, UPT ;  /* 0x000000120800788c */ /* 0x000fe4000bf05270 */
[----:B------:R-:W-:Y:S02]  /*18a0*/  UISETP.NE.AND UP1, UPT, UR9, 0x12, UPT ;  /* 0x000000120900788c */ /* 0x000fe4000bf25270 */
[----:B------:R-:W-:Y:S02]  /*18b0*/  USEL UR4, URZ, 0x1, UP0 ;  /* 0x000000013f047887 */ /* 0x000fe40008000000 */
[----:B------:R-:W-:-:S02]  /*18c0*/  USEL UR8, UR8, URZ, UP0 ;  /* 0x0000003f08087287 */ /* 0x000fc40008000000 */
[----:B------:R-:W-:Y:S02]  /*18d0*/  USEL UR9, UR9, URZ, UP1 ;  /* 0x0000003f09097287 */ /* 0x000fe40008800000 */
[----:B------:R-:W-:Y:S01]  /*18e0*/  LOP3.LUT R5, R5, UR4, RZ, 0x3c, !PT ;  /* 0x0000000405057c12 */ /* 0x000fe2000f8e3cff */
[----:B------:R-:W-:Y:S09]  /*18f0*/  @P1 BRA `(.L_x_26) ;  /* 0xfffffffc00441947 */ /* 0x000ff2000383ffff */
.L_x_19:
[----:B------:R-:W2:Y:S02]  /*1900*/  LDC R0, c[0x0][0x28c] ;  /* 0x0000a300ff007b82 */ /* 0x000ea40000000800 */
[----:B--2---:R-:W-:-:S13]  /*1910*/  ISETP.GE.AND P1, PT, R0, 0x1, PT ;  /* 0x000000010000780c */ /* 0x004fda0003f26270 */
[----:B------:R-:W-:Y:S05]  /*1920*/  @!P1 BRA `(.L_x_27) ;  /* 0x0000000000489947 */ /* 0x000fea0003800000 */
[----:B------:R-:W-:Y:S05]  /*1930*/  @!P0 BRA `(.L_x_28) ;  /* 0x0000000000048947 */ /* 0x000fea0003800000 */
[----:B------:R-:W-:Y:S01]  /*1940*/  BPT.TRAP 0x1 ;  /* 0x000000040000795c */ /* 0x000fe20000300000 */
.L_x_28:
[----:B------:R-:W2:Y:S01]  /*1950*/  S2UR UR7, SR_CgaCtaId ;  /* 0x00000000000779c3 */ /* 0x000ea20000008800 */
[----:B------:R-:W-:Y:S01]  /*1960*/  UISETP.LT.AND UP0, UPT, UR40, 0x1, UPT ;  /* 0x000000012800788c */ /* 0x000fe2000bf01270 */
[----:B------:R-:W-:-:S03]  /*1970*/  ISETP.GT.U32.AND P0, PT, R19, 0x1, PT ;  /* 0x000000011300780c */ /* 0x000fc60003f04070 */
[----:B------:R-:W-:-:S04]  /*1980*/  USEL UR6, UR40, 0x1, UP0 ;  /* 0x0000000128067887 */ /* 0x000fc80008000000 */
[----:B------:R-:W-:-:S04]  /*1990*/  UIADD3 UR6, UR39, UR40, -UR6 ;  /* 0x0000002827067290 */ /* 0x000fc8000fffe806 */
[----:B------:R-:W-:-:S04]  /*19a0*/  UIMAD.WIDE.U32 UR4, UR6, 0x38e38e39, URZ ;  /* 0x38e38e39060478a5 */ /* 0x000fc8000f8e003f */
[----:B------:R-:W-:-:S03]  /*19b0*/  USHF.R.U32.HI UR4, URZ, 0x2, UR5 ;  /* 0x000000023f047899 */ /* 0x000fc60008011605 */
[----:B------:R-:W-:Y:S01]  /*19c0*/  UMOV UR5, 0x400 ;  /* 0x0000040000057882 */ /* 0x000fe20000000000 */
[----:B------:R-:W-:Y:S02]  /*19d0*/  UIMAD UR6, UR4, -0x12, UR6 ;  /* 0xffffffee040678a4 */ /* 0x000fe4000f8e0206 */
[----:B--2---:R-:W-:-:S04]  /*19e0*/  ULEA UR5, UR7, UR5, 0x18 ;  /* 0x0000000507057291 */ /* 0x004fc8000f8ec03f */
[----:B------:R-:W-:-:S04]  /*19f0*/  ULEA UR6, UR6, UR5, 0x3 ;  /* 0x0000000506067291 */ /* 0x000fc8000f8e183f */
[----:B------:R-:W-:-:S04]  /*1a00*/  UIADD3 UR6, UR6, 0x90, URZ ;  /* 0x0000009006067890 */ /* 0x000fc8000fffe03f */
[----:B------:R-:W-:-:S09]  /*1a10*/  UPRMT UR6, URZ, 0x654, UR6 ;  /* 0x000006543f067896 */ /* 0x000fd20008000006 */
[----:B------:R-:W-:Y:S01]  /*1a20*/  SYNCS.ARRIVE.TRANS64.RED.A1T0 RZ, [UR6], RZ ;  /* 0x000000ffffff79a7 */ /* 0x000fe20008100406 */
[----:B------:R-:W-:Y:S05]  /*1a30*/  @P0 BRA `(.L_x_27) ;  /* 0x0000000000040947 */ /* 0x000fea0003800000 */
[----:B------:R-:W-:Y:S01]  /*1a40*/  BPT.TRAP 0x1 ;  /* 0x000000040000795c */ /* 0x000fe20000300000 */
.L_x_27:
[----:B------:R-:W2:Y:S01]  /*1a50*/  LDC R6, c[0x0][0x288] ;  /* 0x0000a200ff067b82 */ /* 0x000ea20000000800 */
[C---:B01----:R-:W-:Y:S01]  /*1a60*/  LOP3.LUT R5, R18.reuse, 0x3, RZ, 0xc0, !PT ;  /* 0x0000000312057812 */ /* 0x043fe200078ec0ff */
[----:B------:R-:W-:Y:S01]  /*1a70*/  IMAD.SHL.U32 R59, R59, 0x40, RZ ;  /* 0x000000403b3b7824 */ /* 0x000fe200078e00ff */
[----:B------:R-:W-:Y:S01]  /*1a80*/  UIADD3 UR39, UR40, UR39, URZ ;  /* 0x0000002728277290 */ /* 0x000fe2000fffe03f */
[----:B------:R-:W-:Y:S01]  /*1a90*/  SHF.R.U32.HI R3, RZ, 0x2, R18 ;  /* 0x00000002ff037819 */ /* 0x000fe20000011612 */
[C---:B------:R-:W-:Y:S01]  /*1aa0*/  IMAD.SHL.U32 R10, R18.reuse, 0x2, RZ ;  /* 0x00000002120a7824 */ /* 0x040fe200078e00ff */
[----:B------:R-:W-:Y:S01]  /*1ab0*/  LOP3.LUT R4, R18, 0x60, RZ, 0xc0, !PT ;  /* 0x0000006012047812 */ /* 0x000fe200078ec0ff */
[----:B------:R-:W-:Y:S01]  /*1ac0*/  UISETP.GT.U32.AND UP0, UPT, UR39, 0x11, UPT ;  /* 0x000000112700788c */ /* 0x000fe2000bf04070 */
[----:B------:R-:W-:Y:S01]  /*1ad0*/  LOP3.LUT R0, R22, 0x1, RZ, 0xc0, !PT ;  /* 0x0000000116007812 */ /* 0x000fe200078ec0ff */
[----:B------:R-:W-:Y:S01]  /*1ae0*/  ULDC UR7, c[0x0][0x284] ;  /* 0x0000a10000077ab9 */ /* 0x000fe20000000800 */
[----:B------:R-:W-:Y:S01]  /*1af0*/  LOP3.LUT R3, R3, 0x7, RZ, 0xc0, !PT ;  /* 0x0000000703037812 */ /* 0x000fe200078ec0ff */
[----:B------:R-:W-:Y:S01]  /*1b00*/  UISETP.LT.U32.AND UP0, UPT, UR40, 0x12, UP0 ;  /* 0x000000122800788c */ /* 0x000fe20008701070 */
[----:B------:R-:W-:Y:S01]  /*1b10*/  SHF.R.U32.HI R4, RZ, 0x1, R4 ;  /* 0x00000001ff047819 */ /* 0x000fe20000011604 */
[----:B------:R-:W-:Y:S01]  /*1b20*/  IMAD.SHL.U32 R8, R0, 0x40, RZ ;  /* 0x0000004000087824 */ /* 0x000fe200078e00ff */
[----:B------:R-:W-:Y:S01]  /*1b30*/  UISETP.GE.U32.AND UP1, UPT, UR40, 0x12, UPT ;  /* 0x000000122800788c */ /* 0x000fe2000bf26070 */
[----:B------:R-:W-:Y:S01]  /*1b40*/  SHF.R.S32.HI R15, RZ, 0x1f, R57 ;  /* 0x0000001fff0f7819 */ /* 0x000fe20000011439 */
[----:B------:R-:W-:Y:S01]  /*1b50*/  ULDC.64 UR8, c[0x0][0x5d0] ;  /* 0x0001740000087ab9 */ /* 0x000fe20000000a00 */
[--C-:B------:R-:W-:Y:S01]  /*1b60*/  IADD3 R7, RZ, -R4, -R3.reuse ;  /* 0x80000004ff077210 */ /* 0x100fe20007ffe803 */
[----:B------:R-:W-:Y:S01]  /*1b70*/  UIMAD.WIDE.U32 UR4, UR39, 0x38e38e39, URZ ;  /* 0x38e38e39270478a5 */ /* 0x000fe2000f8e003f */
[C---:B------:R-:W-:Y:S01]  /*1b80*/  LOP3.LUT R10, R59.reuse, 0x6, R10, 0xf8, !PT ;  /* 0x000000063b0a7812 */ /* 0x040fe200078ef80a */
[----:B------:R-:W-:Y:S01]  /*1b90*/  USEL UR6, URZ, 0x1, !UP0 ;  /* 0x000000013f067887 */ /* 0x000fe2000c000000 */
[----:B------:R-:W-:Y:S01]  /*1ba0*/  LOP3.LUT R3, R8, 0x40, R3, 0xe2, !PT ;  /* 0x0000004008037812 */ /* 0x000fe200078ee203 */
[C---:B------:R-:W-:Y:S01]  /*1bb0*/  IMAD.WIDE R8, R58.reuse, 0x80, RZ ;  /* 0x000000803a087825 */ /* 0x040fe200078e02ff */
[----:B------:R-:W-:Y:S01]  /*1bc0*/  SHF.R.S32.HI R11, RZ, 0x1f, R10 ;  /* 0x0000001fff0b7819 */ /* 0x000fe2000001140a */
[----:B------:R-:W-:Y:S01]  /*1bd0*/  USHF.R.U32.HI UR4, URZ, 0x2, UR5 ;  /* 0x000000023f047899 */ /* 0x000fe20008011605 */
[----:B--2---:R-:W-:Y:S01]  /*1be0*/  ISETP.GE.AND P0, PT, R59, R6, PT ;  /* 0x000000063b00720c */ /* 0x004fe20003f06270 */
[----:B------:R-:W-:Y:S01]  /*1bf0*/  IMAD R12, R5, -0x2, R6 ;  /* 0xfffffffe050c7824 */ /* 0x000fe200078e0206 */
[----:B------:R-:W-:Y:S01]  /*1c00*/  ULOP3.LUT UR38, UR38, UR6, URZ, 0x3c, !UPT ;  /* 0x0000000626267292 */ /* 0x000fe2000f8e3c3f */
[----:B------:R-:W-:Y:S01]  /*1c10*/  IMAD.SHL.U32 R5, R58, 0x80, RZ ;  /* 0x000000803a057824 */ /* 0x000fe200078e00ff */
[----:B------:R-:W-:Y:S01]  /*1c20*/  LOP3.LUT R73, R8, R3, R4, 0xfe, !PT ;  /* 0x0000000308497212 */ /* 0x000fe200078efe04 */
[----:B------:R-:W-:Y:S01]  /*1c30*/  IMAD R6, R15, UR8, RZ ;  /* 0x000000080f067c24 */ /* 0x000fe2000f8e02ff */
[----:B------:R-:W-:Y:S01]  /*1c40*/  UIMAD UR39, UR4, -0x12, UR39 ;  /* 0xffffffee042778a4 */ /* 0x000fe2000f8e0227 */
[----:B------:R-:W-:Y:S01]  /*1c50*/  IMAD R0, R0, -0x40, R7 ;  /* 0xffffffc000007824 */ /* 0x000fe200078e0207 */
[----:B------:R-:W-:Y:S01]  /*1c60*/  ISETP.GE.OR P0, PT, R5, UR7, P0 ;  /* 0x0000000705007c0c */ /* 0x000fe20008706670 */
[C---:B------:R-:W-:Y:S01]  /*1c70*/  IMAD R13, R57.reuse, UR9, R6 ;  /* 0x00000009390d7c24 */ /* 0x040fe2000f8e0206 */
[----:B------:R-:W-:Y:S01]  /*1c80*/  @UP1 ULOP3.LUT UR38, UR38, 0x1, UR4, 0x78, !UPT ;  /* 0x0000000126261892 */ /* 0x000fe2000f8e7804 */
[----:B------:R-:W-:Y:S01]  /*1c90*/  IMAD.WIDE.U32 R6, R57, UR8, R10 ;  /* 0x0000000839067c25 */ /* 0x000fe2000f8e000a */
[----:B------:R-:W-:-:S03]  /*1ca0*/  IADD3 R3, -R5, UR7, R0 ;  /* 0x0000000705037c10 */ /* 0x000fc6000fffe100 */
[----:B------:R-:W-:Y:S02]  /*1cb0*/  IMAD.IADD R7, R7, 0x1, R13 ;  /* 0x0000000107077824 */ /* 0x000fe400078e020d */
[----:B------:R-:W-:Y:S02]  /*1cc0*/  IMAD.IADD R4, R12, 0x1, -R59 ;  /* 0x000000010c047824 */ /* 0x000fe400078e0a3b */
[----:B------:R-:W-:Y:S02]  /*1cd0*/  IMAD.MOV.U32 R0, RZ, RZ, -0x1 ;  /* 0xffffffffff007424 */ /* 0x000fe400078e00ff */
[----:B------:R-:W-:Y:S05]  /*1ce0*/  @P0 BRA `(.L_x_29) ;  /* 0x0000002000a40947 */ /* 0x000fea0003800000 */
[----:B------:R-:W0:Y:S01]  /*1cf0*/  LDC.64 R66, c[0x0][0x5c8] ;  /* 0x00017200ff427b82 */ /* 0x000e220000000a00 */
[----:B-----5:R-:W-:Y:S01]  /*1d00*/  FSETP.NEU.AND P0, PT, R56, RZ, PT ;  /* 0x000000ff3800720b */ /* 0x020fe20003f0d000 */
[----:B------:R-:W-:Y:S01]  /*1d10*/  BSSY B0, `(.L_x_29) ;  /* 0x0000226000007945 */ /* 0x000fe20003800000 */
[----:B------:R-:W-:-:S04]  /*1d20*/  ISETP.GT.AND P2, PT, R4, RZ, PT ;  /* 0x000000ff0400720c */ /* 0x000fc80003f44270 */
[----:B------:R-:W-:Y:S01]  /*1d30*/  ISETP.GT.AND P1, PT, R3, RZ, P2 ;  /* 0x000000ff0300720c */ /* 0x000fe20001724270 */
[-C--:B0-----:R-:W-:Y:S02]  /*1d40*/  IMAD R12, R9, R66.reuse, RZ ;  /* 0x00000042090c7224 */ /* 0x081fe400078e02ff */
[----:B------:R-:W-:-:S04]  /*1d50*/  IMAD.WIDE.U32 R58, R73, R66, R6 ;  /* 0x00000042493a7225 */ /* 0x000fc800078e0006 */
[----:B------:R-:W-:-:S04]  /*1d60*/  IMAD R5, R73, R67, R12 ;  /* 0x0000004349057224 */ /* 0x000fc800078e020c */
[----:B------:R-:W-:Y:S01]  /*1d70*/  IMAD.IADD R75, R59, 0x1, R5 ;  /* 0x000000013b4b7824 */ /* 0x000fe200078e0205 */
[----:B------:R-:W-:Y:S06]  /*1d80*/  @!P0 BRA `(.L_x_30) ;  /* 0x0000001400e88947 */ /* 0x000fec0003800000 */
[----:B------:R-:W0:Y:S01]  /*1d90*/  LDC.64 R64, c[0x0][0x5b8] ;  /* 0x00016e00ff407b82 */ /* 0x000e220000000a00 */
[----:B------:R-:W-:-:S07]  /*1da0*/  ULDC.64 UR4, c[0x0][0x5c0] ;  /* 0x0001700000047ab9 */ /* 0x000fce0000000a00 */
[----:B------:R-:W1:Y:S08]  /*1db0*/  LDC.64 R68, c[0x0][0x5b0] ;  /* 0x00016c00ff447b82 */ /* 0x000e700000000a00 */
[----:B------:R-:W2:Y:S01]  /*1dc0*/  LDC.64 R70, c[0x0][0x5a8] ;  /* 0x00016a00ff467b82 */ /* 0x000ea20000000a00 */
[-C--:B0-----:R-:W-:Y:S02]  /*1dd0*/  IMAD R6, R15, R64.reuse, RZ ;  /* 0x000000400f067224 */ /* 0x081fe400078e02ff */
[----:B------:R-:W-:-:S04]  /*1de0*/  IMAD.WIDE.U32 R60, R57, R64, R10 ;  /* 0x00000040393c7225 */ /* 0x000fc800078e000a */
[----:B------:R-:W-:Y:S02]  /*1df0*/  IMAD R63, R57, R65, R6 ;  /* 0x00000041393f7224 */ /* 0x000fe400078e0206 */
[-C--:B-1----:R-:W-:Y:S02]  /*1e00*/  IMAD R8, R9, R68.reuse, RZ ;  /* 0x0000004409087224 */ /* 0x082fe400078e02ff */
[----:B------:R-:W-:Y:S02]  /*1e10*/  IMAD.IADD R13, R61, 0x1, R63 ;  /* 0x000000013d0d7824 */ /* 0x000fe400078e023f */
[----:B------:R-:W-:Y:S02]  /*1e20*/  IMAD.MOV.U32 R12, RZ, RZ, R60 ;  /* 0x000000ffff0c7224 */ /* 0x000fe400078e003c */
[C---:B------:R-:W-:Y:S02]  /*1e30*/  IMAD R65, R73.reuse, R69, R8 ;  /* 0x0000004549417224 */ /* 0x040fe400078e0208 */
[----:B------:R-:W-:-:S04]  /*1e40*/  IMAD.WIDE.U32 R6, R73, R68, R12 ;  /* 0x0000004449067225 */ /* 0x000fc800078e000c */
[----:B------:R-:W-:Y:S01]  /*1e50*/  IMAD.IADD R5, R7, 0x1, R65 ;  /* 0x0000000107057824 */ /* 0x000fe200078e0241 */
[----:B--2---:R-:W-:-:S04]  /*1e60*/  LEA R14, P0, R6, R70, 0x1 ;  /* 0x00000046060e7211 */ /* 0x004fc800078008ff */
[----:B------:R-:W-:-:S05]  /*1e70*/  LEA.HI.X R15, R6, R71, R5, 0x1, P0 ;  /* 0x00000047060f7211 */ /* 0x000fca00000f0c05 */
[----:B------:R0:W2:Y:S01]  /*1e80*/  @P1 LDG.E.LTC128B.U16 R5, desc[UR36][R14.64] ;  /* 0x000000240e051981 */ /* 0x0000a2000c1e1520 */
[----:B------:R-:W-:Y:S01]  /*1e90*/  LEA R8, P0, R58, UR4, 0x1 ;  /* 0x000000043a087c11 */ /* 0x000fe2000f8008ff */
[----:B------:R-:W-:Y:S01]  /*1ea0*/  IMAD.WIDE.U32 R6, R73, R68, R10 ;  /* 0x0000004449067225 */ /* 0x000fe200078e000a */
[----:B------:R-:W-:Y:S03]  /*1eb0*/  BSSY B1, `(.L_x_31) ;  /* 0x0000012000017945 */ /* 0x000fe60003800000 */
[----:B------:R-:W-:Y:S02]  /*1ec0*/  IMAD.IADD R7, R65, 0x1, R7 ;  /* 0x0000000141077824 */ /* 0x000fe400078e0207 */
[----:B------:R-:W-:Y:S01]  /*1ed0*/  IMAD.WIDE.U32 R20, R57, R64, R6 ;  /* 0x0000004039147225 */ /* 0x000fe200078e0006 */
[----:B0-----:R-:W-:-:S03]  /*1ee0*/  SHF.L.U64.HI R15, R68, 0x3, R69 ;  /* 0x00000003440f7819 */ /* 0x001fc60000010245 */
[----:B------:R-:W-:Y:S01]  /*1ef0*/  IMAD.IADD R7, R63, 0x1, R21 ;  /* 0x000000013f077824 */ /* 0x000fe200078e0215 */
[----:B------:R-:W-:Y:S01]  /*1f00*/  LEA R6, P4, R20, R70, 0x1 ;  /* 0x0000004614067211 */ /* 0x000fe200078808ff */
[----:B------:R-:W-:-:S03]  /*1f10*/  IMAD.SHL.U32 R14, R68, 0x8, RZ ;  /* 0x00000008440e7824 */ /* 0x000fc600078e00ff */
[----:B------:R-:W-:Y:S01]  /*1f20*/  LEA.HI.X R7, R20, R71, R7, 0x1, P4 ;  /* 0x0000004714077211 */ /* 0x000fe200020f0c07 */
[----:B--2---:R-:W-:-:S05]  /*1f30*/  HADD2.F32 R9, -RZ, R5.H0_H0 ;  /* 0x20000005ff097230 */ /* 0x004fca0000004100 */
[----:B------:R-:W-:-:S04]  /*1f40*/  FMUL R9, R9, R56 ;  /* 0x0000003809097220 */ /* 0x000fc80000400000 */
[----:B------:R-:W-:Y:S01]  /*1f50*/  FFMA R24, R24, R23, R9 ;  /* 0x0000001718187223 */ /* 0x000fe20000000009 */
[----:B------:R-:W-:Y:S02]  /*1f60*/  LEA.HI.X R9, R58, UR5, R75, 0x1, P0 ;  /* 0x000000053a097c11 */ /* 0x000fe400080f0c4b */
[----:B------:R-:W-:Y:S02]  /*1f70*/  ISETP.GT.AND P0, PT, R4, 0x1, PT ;  /* 0x000000010400780c */ /* 0x000fe40003f04270 */
[----:B------:R-:W-:Y:S02]  /*1f80*/  F2FP.F16.F32.PACK_AB R24, RZ, R24 ;  /* 0x00000018ff18723e */ /* 0x000fe400000000ff */
[----:B------:R-:W-:-:S03]  /*1f90*/  ISETP.GT.AND P3, PT, R3, RZ, P0 ;  /* 0x000000ff0300720c */ /* 0x000fc60000764270 */
[----:B------:R0:W-:Y:S10]  /*1fa0*/  @P1 STG.E.U16 desc[UR36][R8.64], R24 ;  /* 0x0000001808001986 */ /* 0x0001f4000c101524 */
[----:B------:R-:W-:Y:S05]  /*1fb0*/  @!P3 BRA `(.L_x_32) ;  /* 0x000000000004b947 */ /* 0x000fea0003800000 */
[----:B------:R1:W5:Y:S02]  /*1fc0*/  LDG.E.LTC128B.U16 R5, desc[UR36][R6.64+0x2] ;  /* 0x0000022406057981 */ /* 0x000364000c1e1520 */
.L_x_32:
[----:B------:R-:W-:Y:S05]  /*1fd0*/  BSYNC B1 ;  /* 0x0000000000017941 */ /* 0x000fea0003800000 */
.L_x_31:
[----:B-----5:R-:W-:Y:S01]  /*1fe0*/  HADD2.F32 R59, -RZ, R5.H0_H0 ;  /* 0x20000005ff3b7230 */ /* 0x020fe20000004100 */
[----:B------:R-:W-:Y:S01]  /*1ff0*/  ISETP.GT.AND P2, PT, R3, 0x8, P2 ;  /* 0x000000080300780c */ /* 0x000fe20001744270 */
[----:B------:R-:W-:Y:S01]  /*2000*/  IMAD.WIDE.U32 R20, R73, R68, R14 ;  /* 0x0000004449147225 */ /* 0x000fe200078e000e */
[----:B0-----:R-:W-:-:S03]  /*2010*/  PRMT R24, R5, 0x7610, R24 ;  /* 0x0000761005187816 */ /* 0x001fc60000000018 */
[----:B------:R-:W-:Y:S01]  /*2020*/  FMUL R12, R59, R56 ;  /* 0x000000383b0c7220 */ /* 0x000fe20000400000 */
[----:B------:R-:W-:Y:S01]  /*2030*/  IMAD.IADD R65, R65, 0x1, R21 ;  /* 0x0000000141417824 */ /* 0x000fe200078e0215 */
[----:B------:R-:W-:Y:S02]  /*2040*/  IADD3 R60, P1, R60, R20, RZ ;  /* 0x000000143c3c7210 */ /* 0x000fe40007f3e0ff */
[----:B------:R-:W-:-:S03]  /*2050*/  FFMA R12, R25, R23, R12 ;  /* 0x00000017190c7223 */ /* 0x000fc6000000000c */
[----:B------:R-:W-:Y:S01]  /*2060*/  IMAD.X R13, R65, 0x1, R13, P1 ;  /* 0x00000001410d7824 */ /* 0x000fe200008e060d */
[C---:B------:R-:W-:Y:S02]  /*2070*/  LEA R14, P1, R60.reuse, R70, 0x1 ;  /* 0x000000463c0e7211 */ /* 0x040fe400078208ff */
[----:B------:R-:W-:Y:S02]  /*2080*/  F2FP.F16.F32.PACK_AB R12, RZ, R12 ;  /* 0x0000000cff0c723e */ /* 0x000fe400000000ff */
[----:B------:R-:W-:Y:S02]  /*2090*/  LEA.HI.X R15, R60, R71, R13, 0x1, P1 ;  /* 0x000000473c0f7211 */ /* 0x000fe400008f0c0d */
[----:B------:R-:W-:-:S05]  /*20a0*/  PRMT R21, R12, 0x7610, R21 ;  /* 0x000076100c157816 */ /* 0x000fca0000000015 */
[----:B------:R0:W-:Y:S04]  /*20b0*/  @P3 STG.E.U16 desc[UR36][R8.64+0x2], R21 ;  /* 0x0000021508003986 */ /* 0x0001e8000c101524 */
[----:B------:R-:W2:Y:S01]  /*20c0*/  @P2 LDG.E.LTC128B.U16 R24, desc[UR36][R14.64] ;  /* 0x000000240e182981 */ /* 0x000ea2000c1e1520 */
[----:B------:R-:W-:Y:S01]  /*20d0*/  IADD3 R20, P1, R10, R20, RZ ;  /* 0x000000140a147210 */ /* 0x000fe20007f3e0ff */
[----:B------:R-:W-:Y:S01]  /*20e0*/  BSSY B1, `(.L_x_33) ;  /* 0x0000011000017945 */ /* 0x000fe20003800000 */
[C---:B------:R-:W-:Y:S02]  /*20f0*/  SHF.L.U64.HI R13, R66.reuse, 0x4, R67 ;  /* 0x00000004420d7819 */ /* 0x040fe40000010243 */
[----:B------:R-:W-:Y:S01]  /*2100*/  ISETP.GT.AND P0, PT, R3, 0x8, P0 ;  /* 0x000000080300780c */ /* 0x000fe20000704270 */
[----:B0-----:R-:W-:Y:S01]  /*2110*/  IMAD.X R21, R11, 0x1, R65, P1 ;  /* 0x000000010b157824 */ /* 0x001fe200008e0641 */
[----:B------:R-:W-:Y:S01]  /*2120*/  LEA R12, P1, R66, R8, 0x4 ;  /* 0x00000008420c7211 */ /* 0x000fe200078220ff */
[----:B------:R-:W-:-:S04]  /*2130*/  IMAD.WIDE.U32 R20, R57, R64, R20 ;  /* 0x0000004039147225 */ /* 0x000fc800078e0014 */
[----:B------:R-:W-:Y:S01]  /*2140*/  IMAD.X R13, R13, 0x1, R9, P1 ;  /* 0x000000010d0d7824 */ /* 0x000fe200008e0609 */
[----:B------:R-:W-:Y:S01]  /*2150*/  LEA R10, P3, R20, R70, 0x1 ;  /* 0x00000046140a7211 */ /* 0x000fe200078608ff */
[----:B------:R-:W-:-:S05]  /*2160*/  IMAD.IADD R11, R63, 0x1, R21 ;  /* 0x000000013f0b7824 */ /* 0x000fca00078e0215 */
[----:B------:R-:W-:Y:S01]  /*2170*/  LEA.HI.X R11, R20, R71, R11, 0x1, P3 ;  /* 0x00000047140b7211 */ /* 0x000fe200018f0c0b */
[----:B--2---:R-:W-:-:S05]  /*2180*/  HADD2.F32 R5, -RZ, R24.H0_H0 ;  /* 0x20000018ff057230 */ /* 0x004fca0000004100 */
[----:B------:R-:W-:-:S04]  /*2190*/  FMUL R5, R5, R56 ;  /* 0x0000003805057220 */ /* 0x000fc80000400000 */
[----:B------:R-:W-:-:S05]  /*21a0*/  FFMA R5, R26, R23, R5 ;  /* 0x000000171a057223 */ /* 0x000fca0000000005 */
[----:B------:R-:W-:-:S05]  /*21b0*/  F2FP.F16.F32.PACK_AB R5, RZ, R5 ;  /* 0x00000005ff05723e */ /* 0x000fca00000000ff */
[----:B------:R0:W-:Y:S01]  /*21c0*/  @P2 STG.E.U16 desc[UR36][R12.64], R5 ;  /* 0x000000050c002986 */ /* 0x0001e2000c101524 */
[----:B------:R-:W-:Y:S05]  /*21d0*/  @!P0 BRA `(.L_x_34) ;  /* 0x0000000000048947 */ /* 0x000fea0003800000 */
[----:B------:R2:W5:Y:S02]  /*21e0*/  LDG.E.LTC128B.U16 R24, desc[UR36][R10.64+0x2] ;  /* 0x000002240a187981 */ /* 0x000564000c1e1520 */
.L_x_34:
[----:B------:R-:W-:Y:S05]  /*21f0*/  BSYNC B1 ;  /* 0x0000000000017941 */ /* 0x000fea0003800000 */
.L_x_33:
[----:B0----5:R-:W-:Y:S01]  /*2200*/  HADD2.F32 R5, -RZ, R24.H0_H0 ;  /* 0x20000018ff057230 */ /* 0x021fe20000004100 */
[----:B------:R-:W-:Y:S01]  /*2210*/  ISETP.GT.AND P1, PT, R4, 0x8, PT ;  /* 0x000000080400780c */ /* 0x000fe20003f24270 */
[----:B------:R-:W-:Y:S03]  /*2220*/  BSSY B1, `(.L_x_35) ;  /* 0x0000008000017945 */ /* 0x000fe60003800000 */
[----:B------:R-:W-:Y:S01]  /*2230*/  FMUL R14, R5, R56 ;  /* 0x00000038050e7220 */ /* 0x000fe20000400000 */
[----:B------:R-:W-:-:S03]  /*2240*/  ISETP.GT.AND P2, PT, R3, RZ, P1 ;  /* 0x000000ff0300720c */ /* 0x000fc60000f44270 */
[----:B------:R-:W-:-:S05]  /*2250*/  FFMA R14, R27, R23, R14 ;  /* 0x000000171b0e7223 */ /* 0x000fca000000000e */
[----:B------:R-:W-:-:S05]  /*2260*/  F2FP.F16.F32.PACK_AB R14, RZ, R14 ;  /* 0x0000000eff0e723e */ /* 0x000fca00000000ff */
[----:B------:R0:W-:Y:S01]  /*2270*/  @P0 STG.E.U16 desc[UR36][R12.64+0x2], R14 ;  /* 0x0000020e0c000986 */ /* 0x0001e2000c101524 */
[----:B------:R-:W-:Y:S05]  /*2280*/  @!P2 BRA `(.L_x_36) ;  /* 0x000000000004a947 */ /* 0x000fea0003800000 */
[----:B------:R3:W5:Y:S02]  /*2290*/  LDG.E.LTC128B.U16 R24, desc[UR36][R6.64+0x10] ;  /* 0x0000102406187981 */ /* 0x000764000c1e1520 */
.L_x_36:
[----:B------:R-:W-:Y:S05]  /*22a0*/  BSYNC B1 ;  /* 0x0000000000017941 */ /* 0x000fea0003800000 */
.L_x_35:
[----:B-----5:R-:W-:Y:S01]  /*22b0*/  HADD2.F32 R5, -RZ, R24.H0_H0 ;  /* 0x20000018ff057230 */ /* 0x020fe20000004100 */
        /* <DEDUP_REMOVED lines=9> */
.L_x_38:
[----:B------:R-:W-:Y:S05]  /*2350*/  BSYNC B1 ;  /* 0x0000000000017941 */ /* 0x000fea0003800000 */
.L_x_37:
[----:B----45:R-:W-:Y:S01]  /*2360*/  HADD2.F32 R5, -RZ, R24.H0_H0 ;  /* 0x20000018ff057230 */ /* 0x030fe20000004100 */
[----:B------:R-:W-:Y:S01]  /*2370*/  ISETP.GT.AND P1, PT, R3, 0x8, P1 ;  /* 0x000000080300780c */ /* 0x000fe20000f24270 */
[----:B------:R-:W-:Y:S03]  /*2380*/  BSSY B1, `(.L_x_39) ;  /* 0x0000007000017945 */ /* 0x000fe60003800000 */
[----:B0-----:R-:W-:-:S04]  /*2390*/  FMUL R14, R5, R56 ;  /* 0x00000038050e7220 */ /* 0x001fc80000400000 */
[----:B------:R-:W-:-:S05]  /*23a0*/  FFMA R14, R29, R23, R14 ;  /* 0x000000171d0e7223 */ /* 0x000fca000000000e */
[----:B------:R-:W-:-:S05]  /*23b0*/  F2FP.F16.F32.PACK_AB R14, RZ, R14 ;  /* 0x0000000eff0e723e */ /* 0x000fca00000000ff */
[----:B------:R0:W-:Y:S01]  /*23c0*/  @P3 STG.E.U16 desc[UR36][R8.64+0x12], R14 ;  /* 0x0000120e08003986 */ /* 0x0001e2000c101524 */
[----:B------:R-:W-:Y:S05]  /*23d0*/  @!P1 BRA `(.L_x_40) ;  /* 0x0000000000049947 */ /* 0x000fea0003800000 */
[----:B------:R4:W5:Y:S02]  /*23e0*/  LDG.E.LTC128B.U16 R24, desc[UR36][R10.64+0x10] ;  /* 0x000010240a187981 */ /* 0x000964000c1e1520 */
.L_x_40:
[----:B------:R-:W-:Y:S05]  /*23f0*/  BSYNC B1 ;  /* 0x0000000000017941 */ /* 0x000fea0003800000 */
.L_x_39:
[----:B-----5:R-:W-:Y:S01]  /*2400*/  HADD2.F32 R5, -RZ, R24.H0_H0 ;  /* 0x20000018ff057230 */ /* 0x020fe20000004100 */
[----:B------:R-:W-:Y:S01]  /*2410*/  ISETP.GT.AND P0, PT, R3, 0x8, P0 ;  /* 0x000000080300780c */ /* 0x000fe20000704270 */
[----:B------:R-:W-:Y:S03]  /*2420*/  BSSY B1, `(.L_x_41) ;  /* 0x0000007000017945 */ /* 0x000fe60003800000 */
[----:B------:R-:W-:-:S04]  /*2430*/  FMUL R5, R5, R56 ;  /* 0x0000003805057220 */ /* 0x000fc80000400000 */
[----:B------:R-:W-:-:S05]  /*2440*/  FFMA R5, R30, R23, R5 ;  /* 0x000000171e057223 */ /* 0x000fca0000000005 */
[----:B------:R-:W-:-:S05]  /*2450*/  F2FP.F16.F32.PACK_AB R5, RZ, R5 ;  /* 0x00000005ff05723e */ /* 0x000fca00000000ff */
[----:B------:R0:W-:Y:S01]  /*2460*/  @P1 STG.E.U16 desc[UR36][R12.64+0x10], R5 ;  /* 0x000010050c001986 */ /* 0x0001e2000c101524 */
[----:B------:R-:W-:Y:S05]  /*2470*/  @!P0 BRA `(.L_x_42) ;  /* 0x0000000000048947 */ /* 0x000fea0003800000 */
[----:B------:R0:W5:Y:S02]  /*2480*/  LDG.E.LTC128B.U16 R24, desc[UR36][R10.64+0x12] ;  /* 0x000012240a187981 */ /* 0x000164000c1e1520 */
.L_x_42:
[----:B------:R-:W-:Y:S05]  /*2490*/  BSYNC B1 ;  /* 0x0000000000017941 */ /* 0x000fea0003800000 */
.L_x_41:
        /* <DEDUP_REMOVED lines=10> */
.L_x_44:
[----:B------:R-:W-:Y:S05]  /*2540*/  BSYNC B1 ;  /* 0x0000000000017941 */ /* 0x000fea0003800000 */
.L_x_43:
        /* <DEDUP_REMOVED lines=10> */
.L_x_46:
[----:B------:R-:W-:Y:S05]  /*25f0*/  BSYNC B1 ;  /* 0x0000000000017941 */ /* 0x000fea0003800000 */
.L_x_45:
[----:B0----5:R-:W-:Y:S01]  /*2600*/  HADD2.F32 R5, -RZ, R24.H0_H0 ;  /* 0x20000018ff057230 */ /* 0x021fe20000004100 */
        /* <DEDUP_REMOVED lines=8> */
.L_x_48:
[----:B------:R-:W-:Y:S05]  /*2690*/  BSYNC B1 ;  /* 0x0000000000017941 */ /* 0x000fea0003800000 */
.L_x_47:
        /* <DEDUP_REMOVED lines=9> */
.L_x_50:
[----:B------:R-:W-:Y:S05]  /*2730*/  BSYNC B1 ;  /* 0x0000000000017941 */ /* 0x000fea0003800000 */
.L_x_49:
        /* <DEDUP_REMOVED lines=10> */
.L_x_52:
[----:B------:R-:W-:Y:S05]  /*27e0*/  BSYNC B1 ;  /* 0x0000000000017941 */ /* 0x000fea0003800000 */
.L_x_51:
        /* <DEDUP_REMOVED lines=10> */
.L_x_54:
[----:B------:R-:W-:Y:S05]  /*2890*/  BSYNC B1 ;  /* 0x0000000000017941 */ /* 0x000fea0003800000 */
.L_x_53:
        /* <DEDUP_REMOVED lines=9> */
.L_x_56:
[----:B------:R-:W-:Y:S05]  /*2930*/  BSYNC B1 ;  /* 0x0000000000017941 */ /* 0x000fea0003800000 */
.L_x_55:
        /* <DEDUP_REMOVED lines=9> */
.L_x_58:
[----:B------:R-:W-:Y:S05]  /*29d0*/  BSYNC B1 ;  /* 0x0000000000017941 */ /* 0x000fea0003800000 */
.L_x_57:
        /* <DEDUP_REMOVED lines=10> */
.L_x_60:
[----:B------:R-:W-:Y:S05]  /*2a80*/  BSYNC B1 ;  /* 0x0000000000017941 */ /* 0x000fea0003800000 */
.L_x_59:
        /* <DEDUP_REMOVED lines=10> */
.L_x_62:
[----:B------:R-:W-:Y:S05]  /*2b30*/  BSYNC B1 ;  /* 0x0000000000017941 */ /* 0x000fea0003800000 */
.L_x_61:
        /* <DEDUP_REMOVED lines=9> */
.L_x_64:
[----:B------:R-:W-:Y:S05]  /*2bd0*/  BSYNC B1 ;  /* 0x0000000000017941 */ /* 0x000fea0003800000 */
.L_x_63:
        /* <DEDUP_REMOVED lines=9> */
.L_x_66:
[----:B------:R-:W-:Y:S05]  /*2c70*/  BSYNC B1 ;  /* 0x0000000000017941 */ /* 0x000fea0003800000 */
.L_x_65:
        /* <DEDUP_REMOVED lines=10> */
.L_x_68:
[----:B------:R-:W-:Y:S05]  /*2d20*/  BSYNC B1 ;  /* 0x0000000000017941 */ /* 0x000fea0003800000 */
.L_x_67:
        /* <DEDUP_REMOVED lines=10> */
.L_x_70:
[----:B------:R-:W-:Y:S05]  /*2dd0*/  BSYNC B1 ;  /* 0x0000000000017941 */ /* 0x000fea0003800000 */
.L_x_69:
        /* <DEDUP_REMOVED lines=9> */
.L_x_72:
[----:B------:R-:W-:Y:S05]  /*2e70*/  BSYNC B1 ;  /* 0x0000000000017941 */ /* 0x000fea0003800000 */
.L_x_71:
        /* <DEDUP_REMOVED lines=9> */
.L_x_74:
[----:B------:R-:W-:Y:S05]  /*2f10*/  BSYNC B1 ;  /* 0x0000000000017941 */ /* 0x000fea0003800000 */
.L_x_73:
        /* <DEDUP_REMOVED lines=10> */
.L_x_76:
[----:B------:R-:W-:Y:S05]  /*2fc0*/  BSYNC B1 ;  /* 0x0000000000017941 */ /* 0x000fea0003800000 */
.L_x_75:
        /* <DEDUP_REMOVED lines=10> */
.L_x_78:
[----:B------:R-:W-:Y:S05]  /*3070*/  BSYNC B1 ;  /* 0x0000000000017941 */ /* 0x000fea0003800000 */
.L_x_77:
        /* <DEDUP_REMOVED lines=9> */
.L_x_80:
[----:B------:R-:W-:Y:S05]  /*3110*/  BSYNC B1 ;  /* 0x0000000000017941 */ /* 0x000fea0003800000 */
.L_x_79:
        /* <DEDUP_REMOVED lines=9> */
.L_x_82:
[----:B------:R-:W-:Y:S05]  /*31b0*/  BSYNC B1 ;  /* 0x0000000000017941 */ /* 0x000fea0003800000 */
.L_x_81:
        /* <DEDUP_REMOVED lines=10> */
.L_x_84:
[----:B------:R-:W-:Y:S05]  /*3260*/  BSYNC B1 ;  /* 0x0000000000017941 */ /* 0x000fea0003800000 */
.L_x_83:
[----:B-----5:R-:W-:Y:S01]  /*3270*/  HADD2.F32 R5, -RZ, R24.H0_H0 ;  /* 0x20000018ff057230 */ /* 0x020fe20000004100 */
[----:B------:R-:W-:Y:S01]  /*3280*/  ISETP.GT.AND P0, PT, R4, 0x39, PT ;  /* 0x000000390400780c */ /* 0x000fe20003f04270 */
[----:B------:R-:W-:Y:S01]  /*3290*/  @P2 IMAD.MOV.U32 R4, RZ, RZ, R8 ;  /* 0x000000ffff042224 */ /* 0x000fe200078e0008 */
[----:B------:R-:W-:Y:S02]  /*32a0*/  BSSY B1, `(.L_x_85) ;  /* 0x000000a000017945 */ /* 0x000fe40003800000 */
[----:B------:R-:W-:Y:S01]  /*32b0*/  FMUL R5, R5, R56 ;  /* 0x0000003805057220 */ /* 0x000fe20000400000 */
[----:B------:R-:W-:-:S03]  /*32c0*/  ISETP.GT.AND P3, PT, R3, RZ, P0 ;  /* 0x000000ff0300720c */ /* 0x000fc60000764270 */
[----:B------:R-:W-:-:S05]  /*32d0*/  FFMA R5, R52, R23, R5 ;  /* 0x0000001734057223 */ /* 0x000fca0000000005 */
[----:B------:R-:W-:-:S04]  /*32e0*/  F2FP.F16.F32.PACK_AB R5, RZ, R5 ;  /* 0x00000005ff05723e */ /* 0x000fc800000000ff */
[----:B0-----:R-:W-:Y:S01]  /*32f0*/  PRMT R14, R5, 0x7610, R14 ;  /* 0x00007610050e7816 */ /* 0x001fe2000000000e */
[----:B------:R-:W-:-:S05]  /*3300*/  @P2 IMAD.MOV.U32 R5, RZ, RZ, R9 ;  /* 0x000000ffff052224 */ /* 0x000fca00078e0009 */
[----:B------:R0:W-:Y:S01]  /*3310*/  @P2 STG.E.U16 desc[UR36][R4.64+0x70], R14 ;  /* 0x0000700e04002986 */ /* 0x0001e2000c101524 */
[----:B------:R-:W-:Y:S05]  /*3320*/  @!P3 BRA `(.L_x_86) ;  /* 0x000000000004b947 */ /* 0x000fea0003800000 */
[----:B------:R0:W5:Y:S02]  /*3330*/  LDG.E.LTC128B.U16 R24, desc[UR36][R6.64+0x72] ;  /* 0x0000722406187981 */ /* 0x000164000c1e1520 */
.L_x_86:
[----:B------:R-:W-:Y:S05]  /*3340*/  BSYNC B1 ;  /* 0x0000000000017941 */ /* 0x000fea0003800000 */
.L_x_85:
        /* <DEDUP_REMOVED lines=9> */
.L_x_88:
[----:B------:R-:W-:Y:S05]  /*33e0*/  BSYNC B1 ;  /* 0x0000000000017941 */ /* 0x000fea0003800000 */
.L_x_87:
[----:B-----5:R-:W-:Y:S01]  /*33f0*/  HADD2.F32 R5, -RZ, R24.H0_H0 ;  /* 0x20000018ff057230 */ /* 0x020fe20000004100 */
[----:B------:R-:W-:Y:S01]  /*3400*/  ISETP.GT.AND P0, PT, R3, 0x8, P0 ;  /* 0x000000080300780c */ /* 0x000fe20000704270 */
[----:B0-----:R-:W-:Y:S01]  /*3410*/  @P1 IMAD.MOV.U32 R4, RZ, RZ, R12 ;  /* 0x000000ffff041224 */ /* 0x001fe200078e000c */
[----:B------:R-:W-:Y:S02]  /*3420*/  BSSY B1, `(.L_x_89) ;  /* 0x0000009000017945 */ /* 0x000fe40003800000 */
[----:B------:R-:W-:-:S04]  /*3430*/  FMUL R5, R5, R56 ;  /* 0x0000003805057220 */ /* 0x000fc80000400000 */
[----:B------:R-:W-:-:S05]  /*3440*/  FFMA R5, R54, R23, R5 ;  /* 0x0000001736057223 */ /* 0x000fca0000000005 */
[----:B------:R-:W-:-:S04]  /*3450*/  F2FP.F16.F32.PACK_AB R5, RZ, R5 ;  /* 0x00000005ff05723e */ /* 0x000fc800000000ff */
[----:B-1-3--:R-:W-:Y:S01]  /*3460*/  PRMT R6, R5, 0x7610, R6 ;  /* 0x0000761005067816 */ /* 0x00afe20000000006 */
[----:B------:R-:W-:-:S05]  /*3470*/  @P1 IMAD.MOV.U32 R5, RZ, RZ, R13 ;  /* 0x000000ffff051224 */ /* 0x000fca00078e000d */
[----:B------:R0:W-:Y:S01]  /*3480*/  @P1 STG.E.U16 desc[UR36][R4.64+0x70], R6 ;  /* 0x0000700604001986 */ /* 0x0001e2000c101524 */
[----:B------:R-:W-:Y:S05]  /*3490*/  @!P0 BRA `(.L_x_90) ;  /* 0x0000000000048947 */ /* 0x000fea0003800000 */
[----:B------:R1:W5:Y:S02]  /*34a0*/  LDG.E.LTC128B.U16 R24, desc[UR36][R10.64+0x72] ;  /* 0x000072240a187981 */ /* 0x000364000c1e1520 */
.L_x_90:
[----:B------:R-:W-:Y:S05]  /*34b0*/  BSYNC B1 ;  /* 0x0000000000017941 */ /* 0x000fea0003800000 */
.L_x_89:
[----:B------:R-:W-:Y:S05]  /*34c0*/  @!P0 BRA `(.L_x_91) ;  /* 0x0000000800a88947 */ /* 0x000fea0003800000 */
[----:B-----5:R-:W-:-:S05]  /*34d0*/  HADD2.F32 R3, -RZ, R24.H0_H0 ;  /* 0x20000018ff037230 */ /* 0x020fca0000004100 */
[----:B0-----:R-:W-:-:S04]  /*34e0*/  FMUL R4, R3, R56 ;  /* 0x0000003803047220 */ /* 0x001fc80000400000 */
[----:B------:R-:W-:-:S05]  /*34f0*/  FFMA R4, R55, R23, R4 ;  /* 0x0000001737047223 */ /* 0x000fca0000000004 */
[----:B------:R-:W-:-:S05]  /*3500*/  F2FP.F16.F32.PACK_AB R4, RZ, R4 ;  /* 0x00000004ff04723e */ /* 0x000fca00000000ff */
[----:B------:R3:W-:Y:S01]  /*3510*/  STG.E.U16 desc[UR36][R12.64+0x72], R4 ;  /* 0x000072040c007986 */ /* 0x0007e2000c101524 */
[----:B------:R-:W-:Y:S05]  /*3520*/  BRA `(.L_x_91) ;  /* 0x0000000800907947 */ /* 0x000fea0003800000 */
.L_x_30:
[----:B------:R-:W-:Y:S01]  /*3530*/  ISETP.GT.AND P0, PT, R4, 0x1, PT ;  /* 0x000000010400780c */ /* 0x000fe20003f04270 */
[----:B------:R-:W-:Y:S01]  /*3540*/  ULDC.64 UR4, c[0x0][0x5c0] ;  /* 0x0001700000047ab9 */ /* 0x000fe20000000a00 */
[-C--:B------:R-:W-:Y:S01]  /*3550*/  FMUL R24, R24, R23.reuse ;  /* 0x0000001718187220 */ /* 0x080fe20000400000 */
[-C--:B------:R-:W-:Y:S01]  /*3560*/  FMUL R25, R25, R23.reuse ;  /* 0x0000001719197220 */ /* 0x080fe20000400000 */
[----:B------:R-:W-:Y:S01]  /*3570*/  ISETP.GT.AND P3, PT, R3, RZ, P0 ;  /* 0x000000ff0300720c */ /* 0x000fe20000764270 */
[-C--:B------:R-:W-:Y:S01]  /*3580*/  FMUL R26, R26, R23.reuse ;  /* 0x000000171a1a7220 */ /* 0x080fe20000400000 */
[----:B------:R-:W-:Y:S01]  /*3590*/  LEA R6, P4, R58, UR4, 0x1 ;  /* 0x000000043a067c11 */ /* 0x000fe2000f8808ff */
[-C--:B------:R-:W-:Y:S01]  /*35a0*/  FMUL R27, R27, R23.reuse ;  /* 0x000000171b1b7220 */ /* 0x080fe20000400000 */
[----:B------:R-:W-:Y:S01]  /*35b0*/  F2FP.F16.F32.PACK_AB R24, RZ, R24 ;  /* 0x00000018ff18723e */ /* 0x000fe200000000ff */
[-C--:B------:R-:W-:Y:S01]  /*35c0*/  FMUL R28, R28, R23.reuse ;  /* 0x000000171c1c7220 */ /* 0x080fe20000400000 */
[----:B------:R-:W-:Y:S01]  /*35d0*/  LEA.HI.X R7, R58, UR5, R75, 0x1, P4 ;  /* 0x000000053a077c11 */ /* 0x000fe2000a0f0c4b */
[----:B------:R-:W-:Y:S01]  /*35e0*/  FMUL R29, R29, R23 ;  /* 0x000000171d1d7220 */ /* 0x000fe20000400000 */
[----:B------:R-:W-:Y:S01]  /*35f0*/  F2FP.F16.F32.PACK_AB R25, RZ, R25 ;  /* 0x00000019ff19723e */ /* 0x000fe200000000ff */
[-C--:B------:R-:W-:Y:S01]  /*3600*/  FMUL R30, R30, R23.reuse ;  /* 0x000000171e1e7220 */ /* 0x080fe20000400000 */
[----:B------:R-:W-:Y:S01]  /*3610*/  SHF.L.U64.HI R67, R66, 0x4, R67 ;  /* 0x0000000442437819 */ /* 0x000fe20000010243 */
[----:B------:R-:W-:Y:S01]  /*3620*/  @P1 STG.E.U16 desc[UR36][R6.64], R24 ;  /* 0x0000001806001986 */ /* 0x000fe2000c101524 */
[----:B------:R-:W-:Y:S01]  /*3630*/  ISETP.GT.AND P1, PT, R4, 0x8, PT ;  /* 0x000000080400780c */ /* 0x000fe20003f24270 */
[-C--:B------:R-:W-:Y:S01]  /*3640*/  FMUL R31, R31, R23.reuse ;  /* 0x000000171f1f7220 */ /* 0x080fe20000400000 */
[C---:B------:R-:W-:Y:S01]  /*3650*/  ISETP.GT.AND P4, PT, R3.reuse, 0x8, P0 ;  /* 0x000000080300780c */ /* 0x040fe20000784270 */
[----:B------:R-:W-:Y:S01]  /*3660*/  @P3 STG.E.U16 desc[UR36][R6.64+0x2], R25 ;  /* 0x0000021906003986 */ /* 0x000fe2000c101524 */
[----:B------:R-:W-:Y:S01]  /*3670*/  LEA R8, P3, R66, R6, 0x4 ;  /* 0x0000000642087211 */ /* 0x000fe200078620ff */
[-C--:B------:R-:W-:Y:S01]  /*3680*/  FMUL R32, R32, R23.reuse ;  /* 0x0000001720207220 */ /* 0x080fe20000400000 */
[----:B------:R-:W-:Y:S01]  /*3690*/  ISETP.GT.AND P2, PT, R3, 0x8, P2 ;  /* 0x000000080300780c */ /* 0x000fe20001744270 */
[-C--:B------:R-:W-:Y:S01]  /*36a0*/  FMUL R33, R33, R23.reuse ;  /* 0x0000001721217220 */ /* 0x080fe20000400000 */
[----:B------:R-:W-:Y:S01]  /*36b0*/  ISETP.GT.AND P0, PT, R4, 0x9, PT ;  /* 0x000000090400780c */ /* 0x000fe20003f04270 */
[----:B------:R-:W-:Y:S01]  /*36c0*/  IMAD.X R9, R67, 0x1, R7, P3 ;  /* 0x0000000143097824 */ /* 0x000fe200018e0607 */
[C---:B------:R-:W-:Y:S01]  /*36d0*/  ISETP.GT.AND P5, PT, R3.reuse, RZ, P1 ;  /* 0x000000ff0300720c */ /* 0x040fe20000fa4270 */
[-C--:B------:R-:W-:Y:S01]  /*36e0*/  FMUL R34, R34, R23.reuse ;  /* 0x0000001722227220 */ /* 0x080fe20000400000 */
[----:B------:R-:W-:Y:S01]  /*36f0*/  ISETP.GT.AND P3, PT, R3, RZ, P0 ;  /* 0x000000ff0300720c */ /* 0x000fe20000764270 */
[-C--:B------:R-:W-:Y:S01]  /*3700*/  FMUL R35, R35, R23.reuse ;  /* 0x0000001723237220 */ /* 0x080fe20000400000 */
[----:B------:R-:W-:Y:S01]  /*3710*/  F2FP.F16.F32.PACK_AB R26, RZ, R26 ;  /* 0x0000001aff1a723e */ /* 0x000fe200000000ff */
[----:B------:R-:W-:Y:S01]  /*3720*/  FMUL R36, R36, R23 ;  /* 0x0000001724247220 */ /* 0x000fe20000400000 */
[----:B------:R-:W-:Y:S01]  /*3730*/  F2FP.F16.F32.PACK_AB R27, RZ, R27 ;  /* 0x0000001bff1b723e */ /* 0x000fe200000000ff */
[----:B------:R-:W-:Y:S01]  /*3740*/  FMUL R37, R37, R23 ;  /* 0x0000001725257220 */ /* 0x000fe20000400000 */
[----:B------:R-:W-:Y:S01]  /*3750*/  F2FP.F16.F32.PACK_AB R28, RZ, R28 ;  /* 0x0000001cff1c723e */ /* 0x000fe200000000ff */
[----:B------:R-:W-:Y:S01]  /*3760*/  @P2 STG.E.U16 desc[UR36][R8.64], R26 ;  /* 0x0000001a08002986 */ /* 0x000fe2000c101524 */
[----:B------:R-:W-:Y:S01]  /*3770*/  F2FP.F16.F32.PACK_AB R29, RZ, R29 ;  /* 0x0000001dff1d723e */ /* 0x000fe200000000ff */
[-C--:B------:R-:W-:Y:S01]  /*3780*/  FMUL R38, R38, R23.reuse ;  /* 0x0000001726267220 */ /* 0x080fe20000400000 */
[----:B------:R-:W-:Y:S01]  /*3790*/  ISETP.GT.AND P2, PT, R3, 0x8, P1 ;  /* 0x000000080300780c */ /* 0x000fe20000f44270 */
[----:B------:R-:W-:Y:S01]  /*37a0*/  @P4 STG.E.U16 desc[UR36][R8.64+0x2], R27 ;  /* 0x0000021b08004986 */ /* 0x000fe2000c101524 */
[----:B------:R-:W-:Y:S01]  /*37b0*/  ISETP.GT.AND P1, PT, R4, 0x10, PT ;  /* 0x000000100400780c */ /* 0x000fe20003f24270 */
[-C--:B------:R-:W-:Y:S01]  /*37c0*/  FMUL R39, R39, R23.reuse ;  /* 0x0000001727277220 */ /* 0x080fe20000400000 */
[----:B------:R-:W-:Y:S01]  /*37d0*/  F2FP.F16.F32.PACK_AB R30, RZ, R30 ;  /* 0x0000001eff1e723e */ /* 0x000fe200000000ff */
[----:B------:R-:W-:Y:S01]  /*37e0*/  @P5 STG.E.U16 desc[UR36][R6.64+0x10], R28 ;  /* 0x0000101c06005986 */ /* 0x000fe2000c101524 */
[C---:B------:R-:W-:Y:S01]  /*37f0*/  ISETP.GT.AND P4, PT, R3.reuse, RZ, P1 ;  /* 0x000000ff0300720c */ /* 0x040fe20000f84270 */
[----:B------:R-:W-:Y:S01]  /*3800*/  FMUL R40, R40, R23 ;  /* 0x0000001728287220 */ /* 0x000fe20000400000 */
[----:B------:R-:W-:Y:S01]  /*3810*/  F2FP.F16.F32.PACK_AB R31, RZ, R31 ;  /* 0x0000001fff1f723e */ /* 0x000fe200000000ff */
[----:B------:R-:W-:Y:S01]  /*3820*/  @P3 STG.E.U16 desc[UR36][R6.64+0x12], R29 ;  /* 0x0000121d06003986 */ /* 0x000fe2000c101524 */
[----:B------:R-:W-:Y:S01]  /*3830*/  ISETP.GT.AND P3, PT, R3, 0x8, P0 ;  /* 0x000000080300780c */ /* 0x000fe20000764270 */
[-C--:B------:R-:W-:Y:S01]  /*3840*/  FMUL R41, R41, R23.reuse ;  /* 0x0000001729297220 */ /* 0x080fe20000400000 */
[----:B------:R-:W-:Y:S01]  /*3850*/  ISETP.GT.AND P0, PT, R4, 0x11, PT ;  /* 0x000000110400780c */ /* 0x000fe20003f04270 */
[----:B------:R-:W-:Y:S01]  /*3860*/  @P2 STG.E.U16 desc[UR36][R8.64+0x10], R30 ;  /* 0x0000101e08002986 */ /* 0x000fe2000c101524 */
[----:B------:R-:W-:Y:S01]  /*3870*/  F2FP.F16.F32.PACK_AB R32, RZ, R32 ;  /* 0x00000020ff20723e */ /* 0x000fe200000000ff */
[-C--:B------:R-:W-:Y:S01]  /*3880*/  FMUL R42, R42, R23.reuse ;  /* 0x000000172a2a7220 */ /* 0x080fe20000400000 */
[----:B------:R-:W-:Y:S01]  /*3890*/  ISETP.GT.AND P5, PT, R3, RZ, P0 ;  /* 0x000000ff0300720c */ /* 0x000fe200007a4270 */
[-C--:B------:R-:W-:Y:S01]  /*38a0*/  FMUL R43, R43, R23.reuse ;  /* 0x000000172b2b7220 */ /* 0x080fe20000400000 */
[----:B------:R-:W-:Y:S01]  /*38b0*/  ISETP.GT.AND P2, PT, R3, 0x8, P1 ;  /* 0x000000080300780c */ /* 0x000fe20000f44270 */
[-C--:B------:R-:W-:Y:S01]  /*38c0*/  FMUL R44, R44, R23.reuse ;  /* 0x000000172c2c7220 */ /* 0x080fe20000400000 */
[----:B------:R-:W-:Y:S01]  /*38d0*/  ISETP.GT.AND P1, PT, R4, 0x18, PT ;  /* 0x000000180400780c */ /* 0x000fe20003f24270 */
[----:B------:R-:W-:Y:S01]  /*38e0*/  FMUL R45, R45, R23 ;  /* 0x000000172d2d7220 */ /* 0x000fe20000400000 */
[----:B------:R-:W-:Y:S01]  /*38f0*/  F2FP.F16.F32.PACK_AB R33, RZ, R33 ;  /* 0x00000021ff21723e */ /* 0x000fe200000000ff */
[----:B------:R-:W-:Y:S01]  /*3900*/  @P3 STG.E.U16 desc[UR36][R8.64+0x12], R31 ;  /* 0x0000121f08003986 */ /* 0x000fe2000c101524 */
[C---:B------:R-:W-:Y:S01]  /*3910*/  ISETP.GT.AND P3, PT, R3.reuse, 0x8, P0 ;  /* 0x000000080300780c */ /* 0x040fe20000764270 */
[-C--:B------:R-:W-:Y:S01]  /*3920*/  FMUL R46, R46, R23.reuse ;  /* 0x000000172e2e7220 */ /* 0x080fe20000400000 */
[----:B------:R-:W-:Y:S01]  /*3930*/  ISETP.GT.AND P0, PT, R4, 0x19, PT ;  /* 0x000000190400780c */ /* 0x000fe20003f04270 */
[----:B------:R-:W-:Y:S01]  /*3940*/  @P4 STG.E.U16 desc[UR36][R6.64+0x20], R32 ;  /* 0x0000202006004986 */ /* 0x000fe2000c101524 */
[----:B------:R-:W-:Y:S01]  /*3950*/  ISETP.GT.AND P4, PT, R3, RZ, P1 ;  /* 0x000000ff0300720c */ /* 0x000fe20000f84270 */
[-C--:B------:R-:W-:Y:S01]  /*3960*/  FMUL R47, R47, R23.reuse ;  /* 0x000000172f2f7220 */ /* 0x080fe20000400000 */
[----:B------:R-:W-:Y:S01]  /*3970*/  F2FP.F16.F32.PACK_AB R34, RZ, R34 ;  /* 0x00000022ff22723e */ /* 0x000fe200000000ff */
[----:B------:R-:W-:Y:S01]  /*3980*/  @P5 STG.E.U16 desc[UR36][R6.64+0x22], R33 ;  /* 0x0000222106005986 */ /* 0x000fe2000c101524 */
[----:B------:R-:W-:Y:S01]  /*3990*/  ISETP.GT.AND P5, PT, R3, RZ, P0 ;  /* 0x000000ff0300720c */ /* 0x000fe200007a4270 */
[----:B------:R-:W-:Y:S01]  /*39a0*/  FMUL R48, R48, R23 ;  /* 0x0000001730307220 */ /* 0x000fe20000400000 */
[----:B------:R-:W-:Y:S01]  /*39b0*/  F2FP.F16.F32.PACK_AB R35, RZ, R35 ;  /* 0x00000023ff23723e */ /* 0x000fe200000000ff */
[----:B------:R-:W-:Y:S01]  /*39c0*/  @P2 STG.E.U16 desc[UR36][R8.64+0x20], R34 ;  /* 0x0000202208002986 */ /* 0x000fe2000c101524 */
[----:B------:R-:W-:Y:S01]  /*39d0*/  F2FP.F16.F32.PACK_AB R36, RZ, R36 ;  /* 0x00000024ff24723e */ /* 0x000fe200000000ff */
[-C--:B------:R-:W-:Y:S01]  /*39e0*/  FMUL R49, R49, R23.reuse ;  /* 0x0000001731317220 */ /* 0x080fe20000400000 */
[C---:B------:R-:W-:Y:S01]  /*39f0*/  ISETP.GT.AND P2, PT, R3.reuse, 0x8, P1 ;  /* 0x000000080300780c */ /* 0x040fe20000f44270 */
[----:B------:R-:W-:Y:S01]  /*3a00*/  @P3 STG.E.U16 desc[UR36][R8.64+0x22], R35 ;  /* 0x0000222308003986 */ /* 0x000fe2000c101524 */
[----:B------:R-:W-:Y:S01]  /*3a10*/  ISETP.GT.AND P1, PT, R4, 0x20, PT ;  /* 0x000000200400780c */ /* 0x000fe20003f24270 */
[----:B------:R-:W-:Y:S01]  /*3a20*/  FMUL R50, R50, R23 ;  /* 0x0000001732327220 */ /* 0x000fe20000400000 */
[----:B------:R-:W-:Y:S01]  /*3a30*/  F2FP.F16.F32.PACK_AB R37, RZ, R37 ;  /* 0x00000025ff25723e */ /* 0x000fe200000000ff */
[----:B------:R-:W-:Y:S01]  /*3a40*/  @P4 STG.E.U16 desc[UR36][R6.64+0x30], R36 ;  /* 0x0000302406004986 */ /* 0x000fe2000c101524 */
[----:B------:R-:W-:Y:S01]  /*3a50*/  ISETP.GT.AND P3, PT, R3, 0x8, P0 ;  /* 0x000000080300780c */ /* 0x000fe20000764270 */
[-C--:B------:R-:W-:Y:S01]  /*3a60*/  FMUL R51, R51, R23.reuse ;  /* 0x0000001733337220 */ /* 0x080fe20000400000 */
[----:B------:R-:W-:Y:S01]  /*3a70*/  ISETP.GT.AND P0, PT, R4, 0x21, PT ;  /* 0x000000210400780c */ /* 0x000fe20003f04270 */
[----:B------:R-:W-:Y:S01]  /*3a80*/  @P5 STG.E.U16 desc[UR36][R6.64+0x32], R37 ;  /* 0x0000322506005986 */ /* 0x000fe2000c101524 */
        /* <DEDUP_REMOVED lines=10> */
[----:B------:R-:W-:-:S02]  /*3b30*/  F2FP.F16.F32.PACK_AB R41, RZ, R41 ;  /* 0x00000029ff29723e */ /* 0x000fc400000000ff */
[C---:B------:R-:W-:Y:S01]  /*3b40*/  ISETP.GT.AND P1, PT, R3.reuse, 0x8, P1 ;  /* 0x000000080300780c */ /* 0x040fe20000f24270 */
[----:B------:R-:W-:Y:S01]  /*3b50*/  @P3 STG.E.U16 desc[UR36][R8.64+0x32], R39 ;  /* 0x0000322708003986 */ /* 0x000fe2000c101524 */
[C---:B------:R-:W-:Y:S02]  /*3b60*/  ISETP.GT.AND P2, PT, R3.reuse, 0x8, P0 ;  /* 0x000000080300780c */ /* 0x040fe40000744270 */
[C---:B------:R-:W-:Y:S01]  /*3b70*/  ISETP.GT.AND P0, PT, R4.reuse, 0x29, PT ;  /* 0x000000290400780c */ /* 0x040fe20003f04270 */
[----:B------:R-:W-:Y:S01]  /*3b80*/  @P4 STG.E.U16 desc[UR36][R6.64+0x40], R40 ;  /* 0x0000402806004986 */ /* 0x000fe2000c101524 */
[----:B------:R-:W-:Y:S02]  /*3b90*/  ISETP.GT.AND P4, PT, R4, 0x28, PT ;  /* 0x000000280400780c */ /* 0x000fe40003f84270 */
[----:B------:R-:W-:Y:S01]  /*3ba0*/  F2FP.F16.F32.PACK_AB R42, RZ, R42 ;  /* 0x0000002aff2a723e */ /* 0x000fe200000000ff */
[----:B------:R-:W-:Y:S01]  /*3bb0*/  @P5 STG.E.U16 desc[UR36][R6.64+0x42], R41 ;  /* 0x0000422906005986 */ /* 0x000fe2000c101524 */
[----:B------:R-:W-:-:S02]  /*3bc0*/  ISETP.GT.AND P5, PT, R3, RZ, P4 ;  /* 0x000000ff0300720c */ /* 0x000fc400027a4270 */
[C---:B------:R-:W-:Y:S01]  /*3bd0*/  ISETP.GT.AND P3, PT, R3.reuse, RZ, P0 ;  /* 0x000000ff0300720c */ /* 0x040fe20000764270 */
[----:B------:R-:W-:Y:S01]  /*3be0*/  @P1 STG.E.U16 desc[UR36][R8.64+0x40], R42 ;  /* 0x0000402a08001986 */ /* 0x000fe2000c101524 */
[----:B------:R-:W-:Y:S02]  /*3bf0*/  F2FP.F16.F32.PACK_AB R43, RZ, R43 ;  /* 0x0000002bff2b723e */ /* 0x000fe400000000ff */
[----:B------:R-:W-:Y:S02]  /*3c00*/  F2FP.F16.F32.PACK_AB R44, RZ, R44 ;  /* 0x0000002cff2c723e */ /* 0x000fe400000000ff */
[C---:B------:R-:W-:Y:S01]  /*3c10*/  ISETP.GT.AND P4, PT, R3.reuse, 0x8, P4 ;  /* 0x000000080300780c */ /* 0x040fe20002784270 */
[----:B------:R-:W-:Y:S01]  /*3c20*/  @P2 STG.E.U16 desc[UR36][R8.64+0x42], R43 ;  /* 0x0000422b08002986 */ /* 0x000fe2000c101524 */
[----:B------:R-:W-:Y:S02]  /*3c30*/  F2FP.F16.F32.PACK_AB R45, RZ, R45 ;  /* 0x0000002dff2d723e */ /* 0x000fe400000000ff */
[----:B------:R-:W-:Y:S01]  /*3c40*/  ISETP.GT.AND P2, PT, R4, 0x31, PT ;  /* 0x000000310400780c */ /* 0x000fe20003f44270 */
[----:B------:R-:W-:Y:S01]  /*3c50*/  @P5 STG.E.U16 desc[UR36][R6.64+0x50], R44 ;  /* 0x0000502c06005986 */ /* 0x000fe2000c101524 */
[----:B------:R-:W-:-:S02]  /*3c60*/  ISETP.GT.AND P5, PT, R3, 0x8, P0 ;  /* 0x000000080300780c */ /* 0x000fc400007a4270 */
[C---:B------:R-:W-:Y:S01]  /*3c70*/  ISETP.GT.AND P1, PT, R4.reuse, 0x38, PT ;  /* 0x000000380400780c */ /* 0x040fe20003f24270 */
[----:B------:R-:W-:Y:S01]  /*3c80*/  @P3 STG.E.U16 desc[UR36][R6.64+0x52], R45 ;  /* 0x0000522d06003986 */ /* 0x000fe2000c101524 */
[C---:B------:R-:W-:Y:S02]  /*3c90*/  ISETP.GT.AND P3, PT, R4.reuse, 0x30, PT ;  /* 0x000000300400780c */ /* 0x040fe40003f64270 */
[----:B------:R-:W-:Y:S01]  /*3ca0*/  ISETP.GT.AND P0, PT, R4, 0x39, PT ;  /* 0x000000390400780c */ /* 0x000fe20003f04270 */
[----:B------:R-:W-:Y:S01]  /*3cb0*/  @P4 IMAD.MOV.U32 R4, RZ, RZ, R8 ;  /* 0x000000ffff044224 */ /* 0x000fe200078e0008 */
[----:B------:R-:W-:Y:S01]  /*3cc0*/  F2FP.F16.F32.PACK_AB R46, RZ, R46 ;  /* 0x0000002eff2e723e */ /* 0x000fe200000000ff */
[----:B------:R-:W-:Y:S01]  /*3cd0*/  @P4 IMAD.MOV.U32 R5, RZ, RZ, R9 ;  /* 0x000000ffff054224 */ /* 0x000fe200078e0009 */
[----:B------:R-:W-:Y:S02]  /*3ce0*/  F2FP.F16.F32.PACK_AB R47, RZ, R47 ;  /* 0x0000002fff2f723e */ /* 0x000fe400000000ff */
[----:B------:R-:W-:-:S02]  /*3cf0*/  F2FP.F16.F32.PACK_AB R48, RZ, R48 ;  /* 0x00000030ff30723e */ /* 0x000fc400000000ff */
[----:B------:R0:W-:Y:S01]  /*3d00*/  @P4 STG.E.U16 desc[UR36][R4.64+0x50], R46 ;  /* 0x0000502e04004986 */ /* 0x0001e2000c101524 */
[C---:B------:R-:W-:Y:S02]  /*3d10*/  ISETP.GT.AND P4, PT, R3.reuse, RZ, P2 ;  /* 0x000000ff0300720c */ /* 0x040fe40001784270 */
[----:B------:R-:W-:Y:S02]  /*3d20*/  F2FP.F16.F32.PACK_AB R49, RZ, R49 ;  /* 0x00000031ff31723e */ /* 0x000fe400000000ff */
[----:B------:R-:W-:Y:S02]  /*3d30*/  ISETP.GT.AND P2, PT, R3, 0x8, P2 ;  /* 0x000000080300780c */ /* 0x000fe40001744270 */
[----:B------:R-:W-:Y:S02]  /*3d40*/  F2FP.F16.F32.PACK_AB R50, RZ, R50 ;  /* 0x00000032ff32723e */ /* 0x000fe400000000ff */
[----:B------:R-:W-:Y:S02]  /*3d50*/  F2FP.F16.F32.PACK_AB R51, RZ, R51 ;  /* 0x00000033ff33723e */ /* 0x000fe400000000ff */
[----:B------:R-:W-:Y:S01]  /*3d60*/  F2FP.F16.F32.PACK_AB R52, RZ, R52 ;  /* 0x00000034ff34723e */ /* 0x000fe200000000ff */
[----:B0-----:R-:W-:Y:S01]  /*3d70*/  @P5 IMAD.MOV.U32 R4, RZ, RZ, R8 ;  /* 0x000000ffff045224 */ /* 0x001fe200078e0008 */
[----:B------:R-:W-:Y:S01]  /*3d80*/  F2FP.F16.F32.PACK_AB R53, RZ, R53 ;  /* 0x00000035ff35723e */ /* 0x000fe200000000ff */
[----:B------:R-:W-:Y:S01]  /*3d90*/  @P5 IMAD.MOV.U32 R5, RZ, RZ, R9 ;  /* 0x000000ffff055224 */ /* 0x000fe200078e0009 */
[----:B------:R-:W-:-:S02]  /*3da0*/  F2FP.F16.F32.PACK_AB R54, RZ, R54 ;  /* 0x00000036ff36723e */ /* 0x000fc400000000ff */
[----:B------:R-:W-:Y:S02]  /*3db0*/  F2FP.F16.F32.PACK_AB R55, RZ, R55 ;  /* 0x00000037ff37723e */ /* 0x000fe400000000ff */
[----:B------:R0:W-:Y:S01]  /*3dc0*/  @P5 STG.E.U16 desc[UR36][R4.64+0x52], R47 ;  /* 0x0000522f04005986 */ /* 0x0001e2000c101524 */
[C---:B------:R-:W-:Y:S02]  /*3dd0*/  ISETP.GT.AND P5, PT, R3.reuse, RZ, P3 ;  /* 0x000000ff0300720c */ /* 0x040fe40001fa4270 */
[----:B------:R-:W-:-:S11]  /*3de0*/  ISETP.GT.AND P3, PT, R3, 0x8, P3 ;  /* 0x000000080300780c */ /* 0x000fd60001f64270 */
[----:B0-----:R-:W-:Y:S02]  /*3df0*/  @P5 IMAD.MOV.U32 R4, RZ, RZ, R6 ;  /* 0x000000ffff045224 */ /* 0x001fe400078e0006 */
[----:B------:R-:W-:-:S05]  /*3e00*/  @P5 IMAD.MOV.U32 R5, RZ, RZ, R7 ;  /* 0x000000ffff055224 */ /* 0x000fca00078e0007 */
[----:B------:R0:W-:Y:S01]  /*3e10*/  @P5 STG.E.U16 desc[UR36][R4.64+0x60], R48 ;  /* 0x0000603004005986 */ /* 0x0001e2000c101524 */
[C---:B------:R-:W-:Y:S02]  /*3e20*/  ISETP.GT.AND P5, PT, R3.reuse, RZ, P0 ;  /* 0x000000ff0300720c */ /* 0x040fe400007a4270 */
[----:B------:R-:W-:Y:S01]  /*3e30*/  ISETP.GT.AND P0, PT, R3, 0x8, P0 ;  /* 0x000000080300780c */ /* 0x000fe20000704270 */
[----:B0-----:R-:W-:Y:S02]  /*3e40*/  @P4 IMAD.MOV.U32 R4, RZ, RZ, R6 ;  /* 0x000000ffff044224 */ /* 0x001fe400078e0006 */
[----:B------:R-:W-:-:S05]  /*3e50*/  @P4 IMAD.MOV.U32 R5, RZ, RZ, R7 ;  /* 0x000000ffff054224 */ /* 0x000fca00078e0007 */
[----:B------:R0:W-:Y:S01]  /*3e60*/  @P4 STG.E.U16 desc[UR36][R4.64+0x62], R49 ;  /* 0x0000623104004986 */ /* 0x0001e2000c101524 */
[C---:B------:R-:W-:Y:S02]  /*3e70*/  ISETP.GT.AND P4, PT, R3.reuse, RZ, P1 ;  /* 0x000000ff0300720c */ /* 0x040fe40000f84270 */
[----:B------:R-:W-:Y:S01]  /*3e80*/  ISETP.GT.AND P1, PT, R3, 0x8, P1 ;  /* 0x000000080300780c */ /* 0x000fe20000f24270 */
[----:B0-----:R-:W-:Y:S02]  /*3e90*/  @P3 IMAD.MOV.U32 R4, RZ, RZ, R8 ;  /* 0x000000ffff043224 */ /* 0x001fe400078e0008 */
[----:B------:R-:W-:-:S05]  /*3ea0*/  @P3 IMAD.MOV.U32 R5, RZ, RZ, R9 ;  /* 0x000000ffff053224 */ /* 0x000fca00078e0009 */
[----:B------:R0:W-:Y:S02]  /*3eb0*/  @P3 STG.E.U16 desc[UR36][R4.64+0x60], R50 ;  /* 0x0000603204003986 */ /* 0x0001e4000c101524 */
[----:B0-----:R-:W-:Y:S02]  /*3ec0*/  @P2 IMAD.MOV.U32 R4, RZ, RZ, R8 ;  /* 0x000000ffff042224 */ /* 0x001fe400078e0008 */
[----:B------:R-:W-:-:S05]  /*3ed0*/  @P2 IMAD.MOV.U32 R5, RZ, RZ, R9 ;  /* 0x000000ffff052224 */ /* 0x000fca00078e0009 */
[----:B------:R0:W-:Y:S02]  /*3ee0*/  @P2 STG.E.U16 desc[UR36][R4.64+0x62], R51 ;  /* 0x0000623304002986 */ /* 0x0001e4000c101524 */
[----:B0-----:R-:W-:Y:S02]  /*3ef0*/  @P4 IMAD.MOV.U32 R4, RZ, RZ, R6 ;  /* 0x000000ffff044224 */ /* 0x001fe400078e0006 */
[----:B------:R-:W-:-:S05]  /*3f00*/  @P4 IMAD.MOV.U32 R5, RZ, RZ, R7 ;  /* 0x000000ffff054224 */ /* 0x000fca00078e0007 */
[----:B------:R0:W-:Y:S04]  /*3f10*/  @P4 STG.E.U16 desc[UR36][R4.64+0x70], R52 ;  /* 0x0000703404004986 */ /* 0x0001e8000c101524 */
[----:B------:R1:W-:Y:S01]  /*3f20*/  @P5 STG.E.U16 desc[UR36][R6.64+0x72], R53 ;  /* 0x0000723506005986 */ /* 0x0003e2000c101524 */
[----:B0-----:R-:W-:Y:S02]  /*3f30*/  @P1 IMAD.MOV.U32 R4, RZ, RZ, R8 ;  /* 0x000000ffff041224 */ /* 0x001fe400078e0008 */
[----:B------:R-:W-:-:S05]  /*3f40*/  @P1 IMAD.MOV.U32 R5, RZ, RZ, R9 ;  /* 0x000000ffff051224 */ /* 0x000fca00078e0009 */
[----:B------:R1:W-:Y:S04]  /*3f50*/  @P1 STG.E.U16 desc[UR36][R4.64+0x70], R54 ;  /* 0x0000703604001986 */ /* 0x0003e8000c101524 */
[----:B------:R1:W-:Y:S02]  /*3f60*/  @P0 STG.E.U16 desc[UR36][R8.64+0x72], R55 ;  /* 0x0000723708000986 */ /* 0x0003e4000c101524 */
.L_x_91:
[----:B------:R-:W-:Y:S05]  /*3f70*/  BSYNC B0 ;  /* 0x0000000000007941 */ /* 0x000fea0003800000 */
.L_x_29:
[----:B------:R-:W-:Y:S01]  /*3f80*/  ULDC UR4, c[0x0][0xc] ;  /* 0x0000030000047ab9 */ /* 0x000fe20000000800 */
[----:B------:R-:W-:Y:S01]  /*3f90*/  ULDC UR5, c[0x0][0x10] ;  /* 0x0000040000057ab9 */ /* 0x000fe20000000800 */
[----:B------:R-:W0:Y:S01]  /*3fa0*/  LDC R3, c[0x0][0x14] ;  /* 0x00000500ff037b82 */ /* 0x000e220000000800 */
[----:B------:R-:W-:Y:S01]  /*3fb0*/  UIMAD.WIDE.U32 UR4, UR4, UR5, URZ ;  /* 0x00000005040472a5 */ /* 0x000fe2000f8e003f */
[----:B------:R-:W-:Y:S02]  /*3fc0*/  IMAD.MOV.U32 R59, RZ, RZ, -0x1 ;  /* 0xffffffffff3b7424 */ /* 0x000fe400078e00ff */
[----:B------:R-:W-:-:S03]  /*3fd0*/  IMAD.MOV.U32 R57, RZ, RZ, -0x1 ;  /* 0xffffffffff397424 */ /* 0x000fc600078e00ff */
[----:B0-----:R-:W-:-:S04]  /*3fe0*/  IMAD.WIDE.U32 R16, R3, UR4, R16 ;  /* 0x0000000403107c25 */ /* 0x001fc8000f8e0010 */
[----:B------:R-:W-:Y:S01]  /*3ff0*/  IMAD R3, R3, UR5, RZ ;  /* 0x0000000503037c24 */ /* 0x000fe2000f8e02ff */
[----:B------:R-:W-:Y:S02]  /*4000*/  ULDC.64 UR4, c[0x0][0x650] ;  /* 0x0001940000047ab9 */ /* 0x000fe40000000a00 */
[----:B------:R-:W-:Y:S01]  /*4010*/  ISETP.GE.U32.AND P0, PT, R16, UR4, PT ;  /* 0x0000000410007c0c */ /* 0x000fe2000bf06070 */
[--C-:B------:R-:W-:Y:S01]  /*4020*/  IMAD.IADD R17, R17, 0x1, R3.reuse ;  /* 0x0000000111117824 */ /* 0x100fe200078e0203 */
[----:B------:R-:W-:-:S04]  /*4030*/  PRMT R3, RZ, 0x7610, R3 ;  /* 0x00007610ff037816 */ /* 0x000fc80000000003 */
[----:B------:R-:W-:-:S13]  /*4040*/  ISETP.GE.U32.AND.EX P0, PT, R17, UR5, PT, P0 ;  /* 0x0000000511007c0c */ /* 0x000fda000bf06100 */
[----:B------:R-:W-:Y:S05]  /*4050*/  @P0 BRA `(.L_x_92) ;  /* 0x0000000400640947 */ /* 0x000fea0003800000 */
[----:B---3--:R-:W0:Y:S01]  /*4060*/  S2R R12, SR_CTAID.X ;  /* 0x00000000000c7919 */ /* 0x008e220000002500 */
[----:B-12-4-:R-:W1:Y:S01]  /*4070*/  LDC.64 R10, c[0x0][0x628] ;  /* 0x00018a00ff0a7b82 */ /* 0x016e620000000a00 */
[----:B------:R-:W-:Y:S01]  /*4080*/  ULDC UR4, c[0x0][0x150] ;  /* 0x0000540000047ab9 */ /* 0x000fe20000000800 */
[----:B------:R-:W-:Y:S01]  /*4090*/  IMAD.MOV.U32 R8, RZ, RZ, R16 ;  /* 0x000000ffff087224 */ /* 0x000fe200078e0010 */
[----:B-----5:R-:W2:Y:S01]  /*40a0*/  S2R R24, SR_CTAID.Y ;  /* 0x0000000000187919 */ /* 0x020ea20000002600 */
[----:B------:R-:W-:-:S04]  /*40b0*/  IMAD.MOV.U32 R9, RZ, RZ, R17 ;  /* 0x000000ffff097224 */ /* 0x000fc800078e0011 */
[----:B------:R-:W3:Y:S08]  /*40c0*/  LDC R21, c[0x0][0x144] ;  /* 0x00005100ff157b82 */ /* 0x000ef00000000800 */
[----:B------:R-:W4:Y:S08]  /*40d0*/  LDC R0, c[0x0][0x630] ;  /* 0x00018c00ff007b82 */ /* 0x000f300000000800 */
[----:B------:R-:W2:Y:S01]  /*40e0*/  LDC.64 R14, c[0x0][0x620] ;  /* 0x00018800ff0e7b82 */ /* 0x000ea20000000a00 */
[----:B-1----:R-:W-:-:S04]  /*40f0*/  ISETP.NE.U32.AND P0, PT, R10, RZ, PT ;  /* 0x000000ff0a00720c */ /* 0x002fc80003f05070 */
[----:B------:R-:W-:Y:S02]  /*4100*/  ISETP.NE.AND.EX P0, PT, R11, RZ, PT, P0 ;  /* 0x000000ff0b00720c */ /* 0x000fe40003f05300 */
[----:B0-----:R-:W-:-:S05]  /*4110*/  I2FP.F32.U32 R3, R12 ;  /* 0x0000000c00037245 */ /* 0x001fca0000201000 */
[----:B------:R-:W-:-:S04]  /*4120*/  FMUL R3, R3, UR4 ;  /* 0x0000000403037c20 */ /* 0x000fc80008400000 */
[----:B------:R0:W1:Y:S02]  /*4130*/  F2I.U32.TRUNC.NTZ R20, R3 ;  /* 0x0000000300147305 */ /* 0x000064000020f000 */
[----:B---34-:R-:W-:Y:S05]  /*4140*/  @!P0 BRA `(.L_x_93) ;  /* 0x0000000000288947 */ /* 0x018fea0003800000 */
[----:B0-----:R-:W0:Y:S02]  /*4150*/  LDC R3, c[0x0][0x634] ;  /* 0x00018d00ff037b82 */ /* 0x001e240000000800 */
        /* <DEDUP_REMOVED lines=9> */
.L_x_93:
[----:B------:R-:W3:Y:S01]  /*41f0*/  LDC.64 R28, c[0x0][0x640] ;  /* 0x00019000ff1c7b82 */ /* 0x000ee20000000a00 */
[-CC-:B------:R-:W-:Y:S01]  /*4200*/  SHF.R.U64 R57, R8, R0.reuse, R9.reuse ;  /* 0x0000000008397219 */ /* 0x180fe20000001209 */
[----:B-1----:R-:W-:Y:S01]  /*4210*/  IMAD.MOV R20, RZ, RZ, -R20 ;  /* 0x000000ffff147224 */ /* 0x002fe200078e0a14 */
[----:B------:R-:W-:Y:S01]  /*4220*/  SHF.R.U32.HI R0, RZ, R0, R9 ;  /* 0x00000000ff007219 */ /* 0x000fe20000011609 */
[----:B------:R-:W-:Y:S01]  /*4230*/  ULDC UR4, c[0x0][0x154] ;  /* 0x0000550000047ab9 */ /* 0x000fe20000000800 */
[----:B0-----:R-:W-:Y:S01]  /*4240*/  IADD3 R3, P0, RZ, -R57, RZ ;  /* 0x80000039ff037210 */ /* 0x001fe20007f1e0ff */
[----:B------:R-:W-:Y:S02]  /*4250*/  IMAD R21, R21, R20, R12 ;  /* 0x0000001415157224 */ /* 0x000fe400078e020c */
[----:B------:R-:W0:Y:S01]  /*4260*/  LDC R6, c[0x0][0x618] ;  /* 0x00018600ff067b82 */ /* 0x000e220000000800 */
[----:B------:R-:W-:Y:S02]  /*4270*/  IMAD.MOV.U32 R7, RZ, RZ, 0x1 ;  /* 0x00000001ff077424 */ /* 0x000fe400078e00ff */
[----:B------:R-:W-:-:S04]  /*4280*/  IMAD.X R5, RZ, RZ, ~R0, P0 ;  /* 0x000000ffff057224 */ /* 0x000fc800000e0e00 */
[-C--:B--2---:R-:W-:Y:S01]  /*4290*/  IMAD R0, R5, R14.reuse, RZ ;  /* 0x0000000e05007224 */ /* 0x084fe200078e02ff */
[----:B------:R-:W1:Y:S01]  /*42a0*/  LDC R8, c[0x0][0x608] ;  /* 0x00018200ff087b82 */ /* 0x000e620000000800 */
[----:B------:R-:W-:-:S04]  /*42b0*/  IMAD.WIDE.U32 R4, R3, R14, R16 ;  /* 0x0000000e03047225 */ /* 0x000fc800078e0010 */
[----:B------:R-:W-:Y:S01]  /*42c0*/  IMAD R3, R3, R15, R0 ;  /* 0x0000000f03037224 */ /* 0x000fe200078e0200 */
[----:B------:R-:W-:Y:S02]  /*42d0*/  I2FP.F32.U32 R0, R24 ;  /* 0x0000001800007245 */ /* 0x000fe40000201000 */
[----:B------:R-:W2:Y:S01]  /*42e0*/  LDC R26, c[0x0][0x658] ;  /* 0x00019600ff1a7b82 */ /* 0x000ea20000000800 */
[----:B------:R-:W-:Y:S01]  /*42f0*/  IMAD.IADD R3, R5, 0x1, R3 ;  /* 0x0000000105037824 */ /* 0x000fe200078e0203 */
[----:B---3--:R-:W-:Y:S01]  /*4300*/  ISETP.NE.U32.AND P0, PT, R28, RZ, PT ;  /* 0x000000ff1c00720c */ /* 0x008fe20003f05070 */
[----:B------:R-:W-:Y:S01]  /*4310*/  FMUL R0, R0, UR4 ;  /* 0x0000000400007c20 */ /* 0x000fe20008400000 */
[----:B------:R-:W-:Y:S02]  /*4320*/  IMAD.MOV.U32 R5, RZ, RZ, -0x1 ;  /* 0xffffffffff057424 */ /* 0x000fe400078e00ff */
[----:B------:R-:W-:Y:S01]  /*4330*/  ISETP.NE.AND.EX P0, PT, R29, RZ, PT, P0 ;  /* 0x000000ff1d00720c */ /* 0x000fe20003f05300 */
[----:B------:R3:W4:Y:S01]  /*4340*/  F2I.U32.TRUNC.NTZ R13, R0 ;  /* 0x00000000000d7305 */ /* 0x000722000020f000 */
[----:B------:R-:W3:Y:S01]  /*4350*/  LDC R15, c[0x0][0x148] ;  /* 0x00005200ff0f7b82 */ /* 0x000ee20000000800 */
[----:B0-----:R-:W-:-:S02]  /*4360*/  SHF.R.U64 R12, R4, R6, R3 ;  /* 0x00000006040c7219 */ /* 0x001fc40000001203 */
[----:B------:R-:W-:-:S05]  /*4370*/  SHF.R.U32.HI R3, RZ, R6, R3 ;  /* 0x00000006ff037219 */ /* 0x000fca0000011603 */
[----:B------:R-:W0:Y:S01]  /*4380*/  LDC R20, c[0x0][0x600] ;  /* 0x00018000ff147b82 */ /* 0x000e220000000800 */
[-CC-:B-1----:R-:W-:Y:S02]  /*4390*/  SHF.R.U64 R10, R12, R8.reuse, R3.reuse ;  /* 0x000000080c0a7219 */ /* 0x182fe40000001203 */
[----:B------:R-:W-:-:S05]  /*43a0*/  SHF.R.U32.HI R3, RZ, R8, R3 ;  /* 0x00000008ff037219 */ /* 0x000fca0000011603 */
[----:B------:R-:W1:Y:S01]  /*43b0*/  LDC R27, c[0x0][0x648] ;  /* 0x00019200ff1b7b82 */ /* 0x000e620000000800 */
[-C--:B--2---:R-:W-:Y:S02]  /*43c0*/  SHF.L.U32 R4, R5, R26.reuse, RZ ;  /* 0x0000001a05047219 */ /* 0x084fe400000006ff */
[-CC-:B------:R-:W-:Y:S02]  /*43d0*/  SHF.R.U64 R14, R10, R26.reuse, R3.reuse ;  /* 0x0000001a0a0e7219 */ /* 0x180fe40000001203 */
[----:B------:R-:W-:Y:S02]  /*43e0*/  SHF.R.U32.HI R5, RZ, R26, R3 ;  /* 0x0000001aff057219 */ /* 0x000fe40000011603 */
[----:B------:R-:W-:Y:S01]  /*43f0*/  LOP3.LUT R25, RZ, R4, RZ, 0x33, !PT ;  /* 0x00000004ff197212 */ /* 0x000fe200078e33ff */
[----:B------:R-:W2:Y:S01]  /*4400*/  LDC R30, c[0x0][0x638] ;  /* 0x00018e00ff1e7b82 */ /* 0x000ea20000000800 */
[----:B------:R-:W-:Y:S01]  /*4410*/  SHF.L.U32 R26, R7, R26, RZ ;  /* 0x0000001a071a7219 */ /* 0x000fe200000006ff */
[----:B------:R-:W-:-:S06]  /*4420*/  IMAD.MOV.U32 R4, RZ, RZ, R14 ;  /* 0x000000ffff047224 */ /* 0x000fcc00078e000e */
[----:B------:R-:W0:Y:S01]  /*4430*/  LDC R31, c[0x0][0x610] ;  /* 0x00018400ff1f7b82 */ /* 0x000e220000000800 */
[----:B----4-:R-:W-:Y:S05]  /*4440*/  @!P0 BRA `(.L_x_94) ;  /* 0x0000000000288947 */ /* 0x010fea0003800000 */
[----:B------:R-:W4:Y:S02]  /*4450*/  LDC R3, c[0x0][0x64c] ;  /* 0x00019300ff037b82 */ /* 0x000f240000000800 */
[----:B----4-:R-:W-:-:S05]  /*4460*/  IADD3 R3, P0, R14, R3, RZ ;  /* 0x000000030e037210 */ /* 0x010fca0007f1e0ff */
        /* <DEDUP_REMOVED lines=8> */
.L_x_94:
[----:B------:R-:W-:Y:S01]  /*44f0*/  ISETP.NE.AND P0, PT, R2, 0x1, PT ;  /* 0x000000010200780c */ /* 0x000fe20003f05270 */
[----:B0-----:R-:W-:Y:S01]  /*4500*/  VIADD R7, R20, 0xffffffff ;  /* 0xffffffff14077836 */ /* 0x001fe20000000000 */
[----:B-1-3--:R-:W-:Y:S01]  /*4510*/  SHF.R.U64 R0, R4, R27, R5 ;  /* 0x0000001b04007219 */ /* 0x00afe20000001205 */
[----:B------:R-:W-:Y:S01]  /*4520*/  IMAD.MOV R13, RZ, RZ, -R13 ;  /* 0x000000ffff0d7224 */ /* 0x000fe200078e0a0d */
[----:B------:R-:W-:Y:S01]  /*4530*/  LOP3.LUT R5, R10, R25, RZ, 0xc0, !PT ;  /* 0x000000190a057212 */ /* 0x000fe200078ec0ff */
[----:B------:R-:W-:Y:S01]  /*4540*/  IMAD.MOV.U32 R4, RZ, RZ, 0x1 ;  /* 0x00000001ff047424 */ /* 0x000fe200078e00ff */
[----:B------:R-:W-:Y:S01]  /*4550*/  LOP3.LUT R12, R12, R7, RZ, 0xc0, !PT ;  /* 0x000000070c0c7212 */ /* 0x000fe200078ec0ff */
[----:B------:R-:W-:Y:S02]  /*4560*/  IMAD.MOV R3, RZ, RZ, -R0 ;  /* 0x000000ffff037224 */ /* 0x000fe400078e0a00 */
[----:B------:R-:W-:Y:S02]  /*4570*/  IMAD R0, R26, R0, R5 ;  /* 0x000000001a007224 */ /* 0x000fe400078e0205 */
[----:B--2---:R-:W-:-:S02]  /*4580*/  IMAD R3, R3, R30, R14 ;  /* 0x0000001e03037224 */ /* 0x004fc400078e020e */
[----:B------:R-:W-:Y:S02]  /*4590*/  @P0 IMAD R21, R15, R13, R24 ;  /* 0x0000000d0f150224 */ /* 0x000fe400078e0218 */
[----:B------:R-:W-:Y:S01]  /*45a0*/  IMAD R5, R3, R20, R12 ;  /* 0x0000001403057224 */ /* 0x000fe200078e020c */
[----:B------:R-:W-:Y:S01]  /*45b0*/  PRMT R3, R4, 0x7610, R3 ;  /* 0x0000761004037816 */ /* 0x000fe20000000003 */
[----:B------:R-:W-:-:S05]  /*45c0*/  IMAD R0, R0, R31, R21 ;  /* 0x0000001f00007224 */ /* 0x000fca00078e0215 */
[----:B------:R-:W-:Y:S02]  /*45d0*/  SEL R59, R5, R0, !P0 ;  /* 0x00000000053b7207 */ /* 0x000fe40004000000 */
[----:B------:R-:W-:-:S07]  /*45e0*/  SEL R0, R0, R5, !P0 ;  /* 0x0000000500007207 */ /* 0x000fce0004000000 */
.L_x_92:
[----:B------:R-:W-:Y:S01]  /*45f0*/  LOP3.LUT P0, RZ, R3, 0xff, RZ, 0xc0, !PT ;  /* 0x000000ff03ff7812 */ /* 0x000fe2000780c0ff */
[----:B------:R-:W-:-:S12]  /*4600*/  IMAD.MOV.U32 R58, RZ, RZ, R0 ;  /* 0x000000ffff3a7224 */ /* 0x000fd800078e0000 */
[----:B------:R-:W-:Y:S05]  /*4610*/  @P0 BRA `(.L_x_95) ;  /* 0xffffffc800c00947 */ /* 0x000fea000383ffff */
[----:B------:R-:W-:Y:S05]  /*4620*/  EXIT ;  /* 0x000000000000794d */ /* 0x000fea0003800000 */
.L_x_4:
[----:B0-----:R-:W-:Y:S01]  /*4630*/  ULDC.64 UR4, c[0x0][0x650] ;  /* 0x0001940000047ab9 */ /* 0x001fe20000000a00 */
        /* <DEDUP_REMOVED lines=25> */
.L_x_97:
[--C-:B------:R-:W-:Y:S01]  /*47d0*/  SHF.R.U64 R12, R10, R14, R11.reuse ;  /* 0x0000000e0a0c7219 */ /* 0x100fe2000000120b */
[----:B------:R-:W0:Y:S01]  /*47e0*/  LDC R22, c[0x0][0x618] ;  /* 0x00018600ff167b82 */ /* 0x000e220000000800 */
[----:B------:R-:W-:Y:S01]  /*47f0*/  I2FP.F32.U32 R6, R4 ;  /* 0x0000000400067245 */ /* 0x000fe20000201000 */
[----:B------:R-:W-:Y:S01]  /*4800*/  ULDC UR4, c[0x0][0x150] ;  /* 0x0000540000047ab9 */ /* 0x000fe20000000800 */
[----:B------:R-:W-:Y:S02]  /*4810*/  SHF.R.U32.HI R5, RZ, R14, R11 ;  /* 0x0000000eff057219 */ /* 0x000fe4000001160b */
[----:B------:R-:W-:Y:S01]  /*4820*/  IADD3 R9, P0, RZ, -R12, RZ ;  /* 0x8000000cff097210 */ /* 0x000fe20007f1e0ff */
[----:B------:R-:W-:Y:S01]  /*4830*/  FMUL R11, R6, UR4 ;  /* 0x00000004060b7c20 */ /* 0x000fe20008400000 */
[----:B------:R-:W-:Y:S01]  /*4840*/  ULDC UR4, c[0x0][0x154] ;  /* 0x0000550000047ab9 */ /* 0x000fe20000000800 */
[----:B------:R-:W1:Y:S02]  /*4850*/  LDC.64 R24, c[0x0][0x640] ;  /* 0x00019000ff187b82 */ /* 0x000e640000000a00 */
[----:B------:R-:W-:-:S02]  /*4860*/  IMAD.X R5, RZ, RZ, ~R5, P0 ;  /* 0x000000ffff057224 */ /* 0x000fc400000e0e05 */
[----:B------:R-:W2:Y:S01]  /*4870*/  F2I.U32.TRUNC.NTZ R11, R11 ;  /* 0x0000000b000b7305 */ /* 0x000ea2000020f000 */
[----:B------:R-:W-:-:S03]  /*4880*/  IMAD.WIDE.U32 R6, R9, R20, R16 ;  /* 0x0000001409067225 */ /* 0x000fc600078e0010 */
[----:B------:R-:W3:Y:S01]  /*4890*/  LDC R13, c[0x0][0x144] ;  /* 0x00005100ff0d7b82 */ /* 0x000ee20000000800 */
[----:B------:R-:W-:-:S04]  /*48a0*/  IMAD R8, R5, R20, RZ ;  /* 0x0000001405087224 */ /* 0x000fc800078e02ff */
[----:B------:R-:W-:Y:S02]  /*48b0*/  IMAD R5, R9, R21, R8 ;  /* 0x0000001509057224 */ /* 0x000fe400078e0208 */
[----:B------:R-:W-:Y:S01]  /*48c0*/  IMAD.MOV.U32 R8, RZ, RZ, -0x1 ;  /* 0xffffffffff087424 */ /* 0x000fe200078e00ff */
[----:B------:R-:W4:Y:S01]  /*48d0*/  LDC R14, c[0x0][0x608] ;  /* 0x00018200ff0e7b82 */ /* 0x000f220000000800 */
[----:B------:R-:W-:Y:S01]  /*48e0*/  IMAD.IADD R5, R7, 0x1, R5 ;  /* 0x0000000107057824 */ /* 0x000fe200078e0205 */
[----:B------:R-:W-:-:S04]  /*48f0*/  I2FP.F32.U32 R7, R3 ;  /* 0x0000000300077245 */ /* 0x000fc80000201000 */
[-C--:B0-----:R-:W-:Y:S01]  /*4900*/  SHF.R.U64 R10, R6, R22.reuse, R5 ;  /* 0x00000016060a7219 */ /* 0x081fe20000001205 */
[----:B--2---:R-:W-:Y:S01]  /*4910*/  IMAD.MOV R6, RZ, RZ, -R11 ;  /* 0x000000ffff067224 */ /* 0x004fe200078e0a0b */
[----:B------:R-:W0:Y:S01]  /*4920*/  LDC R9, c[0x0][0x658] ;  /* 0x00019600ff097b82 */ /* 0x000e220000000800 */
[----:B-1----:R-:W-:Y:S01]  /*4930*/  ISETP.NE.U32.AND P0, PT, R24, RZ, PT ;  /* 0x000000ff1800720c */ /* 0x002fe20003f05070 */
[----:B------:R-:W-:Y:S01]  /*4940*/  FMUL R7, R7, UR4 ;  /* 0x0000000407077c20 */ /* 0x000fe20008400000 */
[----:B------:R-:W-:Y:S02]  /*4950*/  SHF.R.U32.HI R5, RZ, R22, R5 ;  /* 0x00000016ff057219 */ /* 0x000fe40000011605 */
[----:B------:R-:W-:-:S03]  /*4960*/  ISETP.NE.AND.EX P0, PT, R25, RZ, PT, P0 ;  /* 0x000000ff1900720c */ /* 0x000fc60003f05300 */
[----:B------:R-:W1:Y:S01]  /*4970*/  LDC R20, c[0x0][0x148] ;  /* 0x00005200ff147b82 */ /* 0x000e620000000800 */
[----:B---3--:R-:W-:Y:S02]  /*4980*/  IMAD R23, R13, R6, R4 ;  /* 0x000000060d177224 */ /* 0x008fe400078e0204 */
[----:B------:R-:W-:-:S05]  /*4990*/  IMAD.MOV.U32 R6, RZ, RZ, 0x1 ;  /* 0x00000001ff067424 */ /* 0x000fca00078e00ff */
[----:B------:R-:W2:Y:S01]  /*49a0*/  LDC R21, c[0x0][0x600] ;  /* 0x00018000ff157b82 */ /* 0x000ea20000000800 */
[-CC-:B----4-:R-:W-:Y:S02]  /*49b0*/  SHF.R.U64 R13, R10, R14.reuse, R5.reuse ;  /* 0x0000000e0a0d7219 */ /* 0x190fe40000001205 */
[----:B------:R-:W-:Y:S02]  /*49c0*/  SHF.R.U32.HI R4, RZ, R14, R5 ;  /* 0x0000000eff047219 */ /* 0x000fe40000011605 */
[----:B------:R3:W4:Y:S03]  /*49d0*/  F2I.U32.TRUNC.NTZ R14, R7 ;  /* 0x00000007000e7305 */ /* 0x000726000020f000 */
[----:B------:R-:W1:Y:S01]  /*49e0*/  LDC R26, c[0x0][0x648] ;  /* 0x00019200ff1a7b82 */ /* 0x000e620000000800 */
[-C--:B0-----:R-:W-:Y:S02]  /*49f0*/  SHF.R.U64 R15, R13, R9.reuse, R4 ;  /* 0x000000090d0f7219 */ /* 0x081fe40000001204 */
[----:B------:R-:W-:-:S02]  /*4a00*/  SHF.L.U32 R8, R8, R9, RZ ;  /* 0x0000000908087219 */ /* 0x000fc400000006ff */
[-C--:B------:R-:W-:Y:S01]  /*4a10*/  SHF.R.U32.HI R5, RZ, R9.reuse, R4 ;  /* 0x00000009ff057219 */ /* 0x080fe20000011604 */
[----:B------:R-:W-:Y:S01]  /*4a20*/  IMAD.MOV.U32 R4, RZ, RZ, R15 ;  /* 0x000000ffff047224 */ /* 0x000fe200078e000f */
[----:B------:R-:W-:Y:S01]  /*4a30*/  SHF.L.U32 R22, R6, R9, RZ ;  /* 0x0000000906167219 */ /* 0x000fe200000006ff */
[----:B------:R-:W0:Y:S01]  /*4a40*/  LDC R27, c[0x0][0x638] ;  /* 0x00018e00ff1b7b82 */ /* 0x000e220000000800 */
[----:B------:R-:W-:-:S07]  /*4a50*/  LOP3.LUT R28, RZ, R8, RZ, 0x33, !PT ;  /* 0x00000008ff1c7212 */ /* 0x000fce00078e33ff */
        /* <DEDUP_REMOVED lines=12> */
.L_x_98:
[----:B------:R-:W-:Y:S01]  /*4b20*/  ISETP.NE.AND P0, PT, R2, 0x1, PT ;  /* 0x000000010200780c */ /* 0x000fe20003f05270 */
[----:B--2---:R-:W-:Y:S01]  /*4b30*/  VIADD R7, R21, 0xffffffff ;  /* 0xffffffff15077836 */ /* 0x004fe20000000000 */
[----:B-1----:R-:W-:Y:S01]  /*4b40*/  SHF.R.U64 R5, R4, R26, R5 ;  /* 0x0000001a04057219 */ /* 0x002fe20000001205 */
[----:B------:R-:W-:Y:S01]  /*4b50*/  IMAD.MOV R14, RZ, RZ, -R14 ;  /* 0x000000ffff0e7224 */ /* 0x000fe200078e0a0e */
[----:B------:R-:W-:Y:S01]  /*4b60*/  LOP3.LUT R4, R13, R28, RZ, 0xc0, !PT ;  /* 0x0000001c0d047212 */ /* 0x000fe200078ec0ff */
[----:B------:R-:W-:Y:S01]  /*4b70*/  IMAD.MOV.U32 R8, RZ, RZ, R12 ;  /* 0x000000ffff087224 */ /* 0x000fe200078e000c */
[----:B------:R-:W-:Y:S01]  /*4b80*/  LOP3.LUT R10, R10, R7, RZ, 0xc0, !PT ;  /* 0x000000070a0a7212 */ /* 0x000fe200078ec0ff */
[----:B------:R-:W-:Y:S02]  /*4b90*/  IMAD.MOV R6, RZ, RZ, -R5 ;  /* 0x000000ffff067224 */ /* 0x000fe400078e0a05 */
[----:B------:R-:W-:-:S04]  /*4ba0*/  IMAD R4, R22, R5, R4 ;  /* 0x0000000516047224 */ /* 0x000fc800078e0204 */
[----:B------:R-:W-:Y:S02]  /*4bb0*/  @P0 IMAD R23, R20, R14, R3 ;  /* 0x0000000e14170224 */ /* 0x000fe400078e0203 */
[----:B0-----:R-:W-:Y:S02]  /*4bc0*/  IMAD R3, R6, R27, R15 ;  /* 0x0000001b06037224 */ /* 0x001fe400078e020f */
[----:B------:R-:W-:Y:S02]  /*4bd0*/  IMAD R7, R4, R29, R23 ;  /* 0x0000001d04077224 */ /* 0x000fe400078e0217 */
[----:B------:R-:W-:Y:S02]  /*4be0*/  IMAD R4, R3, R21, R10 ;  /* 0x0000001503047224 */ /* 0x000fe400078e020a */
[----:B------:R-:W-:-:S03]  /*4bf0*/  IMAD.MOV.U32 R6, RZ, RZ, 0x1 ;  /* 0x00000001ff067424 */ /* 0x000fc600078e00ff */
[----:B------:R-:W-:Y:S02]  /*4c00*/  SEL R9, R4, R7, !P0 ;  /* 0x0000000704097207 */ /* 0x000fe40004000000 */
[----:B------:R-:W-:-:S07]  /*4c10*/  SEL R7, R7, R4, !P0 ;  /* 0x0000000407077207 */ /* 0x000fce0004000000 */
.L_x_96:
[----:B------:R-:W-:-:S08]  /*4c20*/  NOP ;  /* 0x0000000000007918 */ /* 0x000fd00000000000 */
[----:B------:R-:W0:-:S00]  /*4c30*/  USETMAXREG.DEALLOC.CTAPOOL 0x28 ;  /* 0x00000028000079c8 */ /* 0x000e0000080e0500 */
[----:B0-----:R-:W-:-:S13]  /*4c40*/  ISETP.NE.AND P0, PT, R0, RZ, PT ;  /* 0x000000ff0000720c */ /* 0x001fda0003f05270 */
[----:B------:R-:W-:Y:S05]  /*4c50*/  @P0 EXIT ;  /* 0x000000000000094d */ /* 0x000fea0003800000 */
[----:B------:R-:W-:Y:S01]  /*4c60*/  LOP3.LUT P0, RZ, R6, 0xff, RZ, 0xc0, !PT ;  /* 0x000000ff06ff7812 */ /* 0x000fe2000780c0ff */
[----:B------:R-:W-:Y:S02]  /*4c70*/  IMAD.MOV.U32 R0, RZ, RZ, 0x1 ;  /* 0x00000001ff007424 */ /* 0x000fe400078e00ff */
[----:B------:R-:W-:-:S10]  /*4c80*/  IMAD.MOV.U32 R12, RZ, RZ, RZ ;  /* 0x000000ffff0c7224 */ /* 0x000fd400078e00ff */
[----:B------:R-:W-:Y:S05]  /*4c90*/  @!P0 BRA `(.L_x_99) ;  /* 0x0000000c00308947 */ /* 0x000fea0003800000 */
[----:B------:R-:W0:Y:S01]  /*4ca0*/  LDC R0, c[0x0][0x28c] ;  /* 0x0000a300ff007b82 */ /* 0x000e220000000800 */
[----:B------:R-:W-:Y:S01]  /*4cb0*/  ULDC UR5, c[0x0][0x600] ;  /* 0x0001800000057ab9 */ /* 0x000fe20000000800 */
[----:B------:R-:W-:Y:S01]  /*4cc0*/  ULDC UR4, c[0x0][0xc] ;  /* 0x0000030000047ab9 */ /* 0x000fe20000000800 */
[----:B------:R-:W-:Y:S01]  /*4cd0*/  UIADD3 UR16, UR5, -0x1, URZ ;  /* 0xffffffff05107890 */ /* 0x000fe2000fffe03f */
[C---:B------:R-:W-:Y:S01]  /*4ce0*/  LOP3.LUT P2, RZ, R18.reuse, 0x7f, RZ, 0xc0, !PT ;  /* 0x0000007f12ff7812 */ /* 0x040fe2000784c0ff */
[----:B------:R-:W-:Y:S01]  /*4cf0*/  ULDC UR6, c[0x0][0x658] ;  /* 0x0001960000067ab9 */ /* 0x000fe20000000800 */
[----:B------:R-:W-:Y:S01]  /*4d00*/  ULDC UR5, c[0x0][0x10] ;  /* 0x0000040000057ab9 */ /* 0x000fe20000000800 */
[----:B------:R-:W-:Y:S01]  /*4d10*/  UMOV UR7, 0xffffffff ;  /* 0xffffffff00077882 */ /* 0x000fe20000000000 */
[----:B------:R-:W-:Y:S01]  /*4d20*/  UMOV UR8, 0x1 ;  /* 0x0000000100087882 */ /* 0x000fe20000000000 */
[----:B------:R-:W-:Y:S01]  /*4d30*/  UIMAD.WIDE.U32 UR4, UR4, UR5, URZ ;  /* 0x00000005040472a5 */ /* 0x000fe2000f8e003f */
[----:B------:R-:W-:Y:S01]  /*4d40*/  LOP3.LUT P0, RZ, R18, 0x1f, RZ, 0xc0, !PT ;  /* 0x0000001f12ff7812 */ /* 0x000fe2000780c0ff */
[----:B------:R-:W-:Y:S01]  /*4d50*/  USHF.L.U32 UR7, UR7, UR6, URZ ;  /* 0x0000000607077299 */ /* 0x000fe2000800063f */
[----:B------:R-:W-:Y:S01]  /*4d60*/  BSSY B0, `(.L_x_99) ;  /* 0x00000bf000007945 */ /* 0x000fe20003800000 */
[----:B------:R-:W-:Y:S01]  /*4d70*/  USHF.L.U32 UR18, UR8, UR6, URZ ;  /* 0x0000000608127299 */ /* 0x000fe2000800063f */
[----:B------:R-:W-:Y:S01]  /*4d80*/  IMAD.MOV.U32 R13, RZ, RZ, 0x1 ;  /* 0x00000001ff0d7424 */ /* 0x000fe200078e00ff */
[----:B------:R-:W-:Y:S01]  /*4d90*/  LOP3.LUT R11, R19, 0x2, RZ, 0xfc, !PT ;  /* 0x00000002130b7812 */ /* 0x000fe200078efcff */
[----:B------:R-:W-:Y:S01]  /*4da0*/  ULDC UR6, c[0x0][0x14] ;  /* 0x0000050000067ab9 */ /* 0x000fe20000000800 */
[----:B------:R-:W-:Y:S01]  /*4db0*/  PLOP3.LUT P0, PT, P0, P2, PT, 0x8a, 0x0 ;  /* 0x000000000000781c */ /* 0x000fe20000705172 */
[----:B------:R-:W-:Y:S01]  /*4dc0*/  UIMAD.WIDE.U32 UR20, UR4, UR6, URZ ;  /* 0x00000006041472a5 */ /* 0x000fe2000f8e003f */
[----:B------:R-:W-:Y:S01]  /*4dd0*/  IMAD.MOV.U32 R12, RZ, RZ, RZ ;  /* 0x000000ffff0c7224 */ /* 0x000fe200078e00ff */
[----:B------:R-:W-:-:S02]  /*4de0*/  UIMAD UR13, UR5, UR6, URZ ;  /* 0x00000006050d72a4 */ /* 0x000fc4000f8e023f */
[----:B------:R-:W-:Y:S01]  /*4df0*/  ULOP3.LUT UR17, URZ, UR7, URZ, 0x33, !UPT ;  /* 0x000000073f117292 */ /* 0x000fe2000f8e333f */
[----:B0-----:R-:W-:Y:S01]  /*4e00*/  VIADD R0, R0, 0x1f ;  /* 0x0000001f00007836 */ /* 0x001fe20000000000 */
[----:B------:R-:W-:Y:S01]  /*4e10*/  UIADD3 UR13, UR21, UR13, URZ ;  /* 0x0000000d150d7290 */ /* 0x000fe2000fffe03f */
[----:B------:R-:W-:-:S03]  /*4e20*/  ULDC.64 UR22, c[0x0][0x198] ;  /* 0x0000660000167ab9 */ /* 0x000fc60000000a00 */
[----:B------:R-:W-:-:S04]  /*4e30*/  SHF.R.S32.HI R3, RZ, 0x1f, R0 ;  /* 0x0000001fff037819 */ /* 0x000fc80000011400 */
[----:B------:R-:W-:Y:S01]  /*4e40*/  LEA.HI R3, R3, R0, RZ, 0x5 ;  /* 0x0000000003037211 */ /* 0x000fe200078f28ff */
[----:B------:R-:W-:-:S03]  /*4e50*/  IMAD.MOV.U32 R0, RZ, RZ, 0x1 ;  /* 0x00000001ff007424 */ /* 0x000fc600078e00ff */
[----:B------:R-:W-:-:S05]  /*4e60*/  SHF.R.S32.HI R3, RZ, 0x5, R3 ;  /* 0x00000005ff037819 */ /* 0x000fca0000011403 */
[----:B------:R-:W-:-:S07]  /*4e70*/  VIADD R10, R3, 0x1 ;  /* 0x00000001030a7836 */ /* 0x000fce0000000000 */
.L_x_111:
[----:B------:R-:W-:-:S03]  /*4e80*/  UMOV UR4, 0xffffffff ;  /* 0xffffffff00047882 */ /* 0x000fc60000000000 */
[----:B------:R-:W-:Y:S05]  /*4e90*/  BRA.DIV UR4, `(.L_x_100) ;  /* 0x0000001604947947 */ /* 0x000fea000b800000 */
[----:B------:R-:W-:-:S13]  /*4ea0*/  ELECT P6, URZ, PT ;  /* 0x00000000003f782f */ /* 0x000fda00038c0000 */
.L_x_136:
[----:B------:R-:W0:Y:S01]  /*4eb0*/  LDC R4, c[0x0][0x28c] ;  /* 0x0000a300ff047b82 */ /* 0x000e220000000800 */
[----:B------:R-:W-:Y:S01]  /*4ec0*/  BSSY B1, `(.L_x_101) ;  /* 0x0000037000017945 */ /* 0x000fe20003800000 */
[----:B0-----:R-:W-:-:S13]  /*4ed0*/  ISETP.LT.OR P6, PT, R4, 0x1, !P6 ;  /* 0x000000010400780c */ /* 0x001fda00077c1670 */
[----:B------:R-:W-:Y:S05]  /*4ee0*/  @P6 BRA `(.L_x_102) ;  /* 0x0000000000d06947 */ /* 0x000fea0003800000 */
[----:B------:R-:W-:Y:S02]  /*4ef0*/  IMAD.SHL.U32 R15, R9, 0x40, RZ ;  /* 0x00000040090f7824 */ /* 0x000fe400078e00ff */
[----:B------:R-:W-:Y:S02]  /*4f00*/  IMAD.SHL.U32 R18, R7, 0x80, RZ ;  /* 0x0000008007127824 */ /* 0x000fe400078e00ff */
[----:B------:R-:W-:Y:S02]  /*4f10*/  IMAD.MOV.U32 R20, RZ, RZ, RZ ;  /* 0x000000ffff147224 */ /* 0x000fe400078e00ff */
[----:B------:R-:W-:Y:S02]  /*4f20*/  IMAD.MOV.U32 R4, RZ, RZ, R10 ;  /* 0x000000ffff047224 */ /* 0x000fe400078e000a */
[----:B------:R-:W-:Y:S02]  /*4f30*/  IMAD.MOV.U32 R5, RZ, RZ, R0 ;  /* 0x000000ffff057224 */ /* 0x000fe400078e0000 */
[----:B------:R-:W-:-:S07]  /*4f40*/  IMAD.MOV.U32 R6, RZ, RZ, R12 ;  /* 0x000000ffff067224 */ /* 0x000fce00078e000c */
.L_x_106:
[----:B------:R-:W0:Y:S01]  /*4f50*/  S2R R14, SR_CgaCtaId ;  /* 0x00000000000e7919 */ /* 0x000e220000008800 */
[----:B------:R-:W-:Y:S01]  /*4f60*/  MOV R7, 0x400 ;  /* 0x0000040000077802 */ /* 0x000fe20000000f00 */
[----:B------:R-:W1:Y:S03]  /*4f70*/  @!P2 LDC R9, c[0x0][0x500] ;  /* 0x00014000ff09ab82 */ /* 0x000e660000000800 */
[----:B0-----:R-:W-:Y:S02]  /*4f80*/  LEA R21, R14, R7, 0x18 ;  /* 0x000000070e157211 */ /* 0x001fe400078ec0ff */
[----:B------:R-:W-:-:S03]  /*4f90*/  SHF.L.U32 R7, R5, 0x1f, RZ ;  /* 0x0000001f05077819 */ /* 0x000fc600000006ff */
[----:B------:R-:W-:-:S04]  /*4fa0*/  IMAD R14, R6, 0x8, R21 ;  /* 0x00000008060e7824 */ /* 0x000fc800078e0215 */
[----:B------:R-:W0:Y:S02]  /*4fb0*/  SYNCS.PHASECHK.TRANS64.TRYWAIT P1, [R14+URZ+0x90], R7 ;  /* 0x000090070e0075a7 */ /* 0x000e24000802017f */
[----:B01----:R-:W-:Y:S05]  /*4fc0*/  @!P1 BRA `(.L_x_103) ;  /* 0x0000001400689947 */ /* 0x003fea0003800000 */
.L_x_137:
[----:B0-----:R-:W-:Y:S01]  /*4fd0*/  PRMT R7, R11, 0x9910, RZ ;  /* 0x000099100b077816 */ /* 0x001fe200000000ff */
[----:B------:R0:W-:Y:S03]  /*4fe0*/  @!P2 SYNCS.ARRIVE.TRANS64 RZ, [R14+URZ], R9 ;  /* 0x000000090effa9a7 */ /* 0x0001e6000800003f */
[----:B------:R-:W-:-:S13]  /*4ff0*/  ISETP.NE.AND P1, PT, R7, 0x2, PT ;  /* 0x000000020700780c */ /* 0x000fda0003f25270 */
[----:B0-----:R-:W-:Y:S05]  /*5000*/  @P1 BRA `(.L_x_104) ;  /* 0x0000000000041947 */ /* 0x001fea0003800000 */
[----:B------:R-:W-:Y:S01]  /*5010*/  BPT.TRAP 0x1 ;  /* 0x000000040000795c */ /* 0x000fe20000300000 */
.L_x_104:
[----:B------:R-:W-:Y:S05]  /*5020*/  @P0 BRA `(.L_x_105) ;  /* 0x0000000000040947 */ /* 0x000fea0003800000 */
[----:B------:R-:W-:Y:S01]  /*5030*/  BPT.TRAP 0x1 ;  /* 0x000000040000795c */ /* 0x000fe20000300000 */
.L_x_105:
[--C-:B------:R-:W-:Y:S01]  /*5040*/  IMAD R7, R6, 0x2000, R21.reuse ;  /* 0x0000200006077824 */ /* 0x100fe200078e0215 */
[----:B------:R-:W-:Y:S01]  /*5050*/  R2UR UR9, R14 ;  /* 0x000000000e0972ca */ /* 0x000fe200000e0000 */
[----:B------:R-:W-:Y:S01]  /*5060*/  IMAD R21, R6, 0x1000, R21 ;  /* 0x0000100006157824 */ /* 0x000fe200078e0215 */
[----:B------:R-:W-:Y:S01]  /*5070*/  UIADD3 UR4, UP0, UR22, 0xf0, URZ ;  /* 0x000000f016047890 */ /* 0x000fe2000ff1e03f */
[----:B------:R-:W-:Y:S01]  /*5080*/  VIADD R4, R4, 0xffffffff ;  /* 0xffffffff04047836 */ /* 0x000fe20000000000 */
[----:B------:R-:W-:Y:S01]  /*5090*/  R2UR UR5, R7 ;  /* 0x00000000070572ca */ /* 0x000fe200000e0000 */
[----:B------:R-:W-:Y:S01]  /*50a0*/  UIADD3 UR24, UP1, UR22, 0x1f0, URZ ;  /* 0x000001f016187890 */ /* 0x000fe2000ff3e03f */
[----:B------:R-:W-:Y:S01]  /*50b0*/  R2UR UR8, R21 ;  /* 0x00000000150872ca */ /* 0x000fe200000e0000 */
[----:B------:R-:W-:Y:S01]  /*50c0*/  VIADD R6, R6, 0x1 ;  /* 0x0000000106067836 */ /* 0x000fe20000000000 */
[----:B------:R-:W-:Y:S01]  /*50d0*/  R2UR UR11, R18 ;  /* 0x00000000120b72ca */ /* 0x000fe200000e0000 */
[----:B------:R-:W-:Y:S01]  /*50e0*/  UIADD3.X UR25, URZ, UR23, URZ, UP1, !UPT ;  /* 0x000000173f197290 */ /* 0x000fe20008ffe43f */
[----:B------:R-:W-:Y:S01]  /*50f0*/  R2UR UR10, R20 ;  /* 0x00000000140a72ca */ /* 0x000fe200000e0000 */
[----:B------:R-:W-:Y:S01]  /*5100*/  UMOV UR6, 0x0 ;  /* 0x0000000000067882 */ /* 0x000fe20000000000 */
[----:B------:R-:W-:Y:S01]  /*5110*/  R2UR UR12, R8 ;  /* 0x00000000080c72ca */ /* 0x000fe200000e0000 */
[----:B------:R-:W-:Y:S01]  /*5120*/  UMOV UR7, 0x10000000 ;  /* 0x1000000000077882 */ /* 0x000fe20000000000 */
[----:B------:R-:W-:Y:S01]  /*5130*/  R2UR UR19, R15 ;  /* 0x000000000f1372ca */ /* 0x000fe200000e0000 */
[----:B------:R-:W-:Y:S01]  /*5140*/  VIADD R20, R20, 0x20 ;  /* 0x0000002014147836 */ /* 0x000fe20000000000 */
[----:B------:R-:W-:Y:S01]  /*5150*/  ISETP.GT.AND P3, PT, R4, 0x1, PT ;  /* 0x000000010400780c */ /* 0x000fe20003f64270 */
[----:B------:R-:W-:Y:S01]  /*5160*/  UIADD3 UR14, UR5, 0x200, URZ ;  /* 0x00000200050e7890 */ /* 0x000fe2000fffe03f */
[----:B------:R-:W-:Y:S01]  /*5170*/  ISETP.NE.AND P1, PT, R6, 0x12, PT ;  /* 0x000000120600780c */ /* 0x000fe20003f25270 */
[----:B------:R-:W-:-:S02]  /*5180*/  UIADD3.X UR5, URZ, UR23, URZ, UP0, !UPT ;  /* 0x000000173f057290 */ /* 0x000fc400087fe43f */
[----:B------:R-:W-:Y:S01]  /*5190*/  UIADD3 UR15, UR8, 0x24200, URZ ;  /* 0x00024200080f7890 */ /* 0x000fe2000fffe03f */
[----:B------:R-:W-:Y:S02]  /*51a0*/  SEL R14, RZ, 0x1, P1 ;  /* 0x00000001ff0e7807 */ /* 0x000fe40000800000 */
[----:B------:R-:W-:Y:S01]  /*51b0*/  UMOV UR8, UR14 ;  /* 0x0000000e00087c82 */ /* 0x000fe20008000000 */
[----:B------:R-:W-:Y:S02]  /*51c0*/  SEL R6, R6, RZ, P1 ;  /* 0x000000ff06067207 */ /* 0x000fe40000800000 */
[----:B------:R-:W-:Y:S01]  /*51d0*/  LOP3.LUT R5, R5, R14, RZ, 0x3c, !PT ;  /* 0x0000000e05057212 */ /* 0x000fe200078e3cff */
[----:B------:R0:W-:Y:S02]  /*51e0*/  UTMALDG.3D [UR8], [UR4], desc[UR6] ;  /* 0x00000608040075b4 */ /* 0x0001e40008011000 */
[----:B0-----:R-:W-:Y:S01]  /*51f0*/  UMOV UR8, UR15 ;  /* 0x0000000f00087c82 */ /* 0x001fe20008000000 */
[----:B------:R-:W-:-:S02]  /*5200*/  UMOV UR11, UR19 ;  /* 0x00000013000b7c82 */ /* 0x000fc40008000000 */
[----:B------:R0:W-:Y:S02]  /*5210*/  UTMALDG.3D [UR8], [UR24], desc[UR6] ;  /* 0x00000608180075b4 */ /* 0x0001e40008011000 */
[----:B0-----:R-:W-:Y:S05]  /*5220*/  @P3 BRA `(.L_x_106) ;  /* 0xfffffffc00483947 */ /* 0x001fea000383ffff */
.L_x_102:
[----:B------:R-:W-:Y:S05]  /*5230*/  BSYNC B1 ;  /* 0x0000000000017941 */ /* 0x000fea0003800000 */
.L_x_101:
[----:B------:R-:W-:Y:S01]  /*5240*/  LOP3.LUT P3, RZ, R13, 0xff, RZ, 0xc0, !PT ;  /* 0x000000ff0dff7812 */ /* 0x000fe2000786c0ff */
[----:B------:R-:W-:Y:S01]  /*5250*/  IMAD.IADD R12, R3, 0x1, R12 ;  /* 0x00000001030c7824 */ /* 0x000fe200078e020c */
[----:B------:R-:W-:Y:S01]  /*5260*/  IADD3 R16, P4, R16, UR20, RZ ;  /* 0x0000001410107c10 */ /* 0x000fe2000ff9e0ff */
[----:B------:R-:W-:Y:S01]  /*5270*/  ULDC.64 UR4, c[0x0][0x650] ;  /* 0x0001940000047ab9 */ /* 0x000fe20000000a00 */
[----:B------:R-:W-:Y:S01]  /*5280*/  BSSY B1, `(.L_x_107) ;  /* 0x000006a000017945 */ /* 0x000fe20003800000 */
[----:B------:R-:W-:Y:S01]  /*5290*/  IMAD.MOV.U32 R9, RZ, RZ, -0x1 ;  /* 0xffffffffff097424 */ /* 0x000fe200078e00ff */
[----:B------:R-:W-:Y:S01]  /*52a0*/  ISETP.GT.U32.AND P1, PT, R12, 0x11, PT ;  /* 0x000000110c00780c */ /* 0x000fe20003f24070 */
[----:B------:R-:W-:Y:S01]  /*52b0*/  IMAD.MOV.U32 R8, RZ, RZ, -0x1 ;  /* 0xffffffffff087424 */ /* 0x000fe200078e00ff */
[----:B------:R-:W-:Y:S02]  /*52c0*/  IADD3.X R17, R17, UR13, RZ, P4, !PT ;  /* 0x0000000d11117c10 */ /* 0x000fe4000a7fe4ff */
[----:B------:R-:W-:-:S02]  /*52d0*/  ISETP.LT.U32.AND P1, PT, R3, 0x12, P1 ;  /* 0x000000120300780c */ /* 0x000fc40000f21070 */
[----:B------:R-:W-:Y:S01]  /*52e0*/  PRMT R13, RZ, 0x7610, R13 ;  /* 0x00007610ff0d7816 */ /* 0x000fe2000000000d */
[----:B------:R-:W0:Y:S01]  /*52f0*/  @P3 S2R R5, SR_CgaCtaId ;  /* 0x0000000000053919 */ /* 0x000e220000008800 */
[----:B------:R-:W-:-:S04]  /*5300*/  @P3 MOV R4, 0x400 ;  /* 0x0000040000043802 */ /* 0x000fc80000000f00 */
[----:B0-----:R-:W-:Y:S01]  /*5310*/  @P3 LEA R6, R5, R4, 0x18 ;  /* 0x0000000405063211 */ /* 0x001fe200078ec0ff */
[----:B------:R-:W-:-:S03]  /*5320*/  IMAD.WIDE.U32 R4, R12, 0x38e38e39, RZ ;  /* 0x38e38e390c047825 */ /* 0x000fc600078e00ff */
[----:B------:R0:W-:Y:S01]  /*5330*/  @P3 SYNCS.ARRIVE.TRANS64.A1T0 RZ, [R6+URZ+0x138], RZ ;  /* 0x000138ff06ff39a7 */ /* 0x0001e2000810003f */
[----:B------:R-:W-:Y:S02]  /*5340*/  ISETP.GE.U32.AND P3, PT, R3, 0x12, PT ;  /* 0x000000120300780c */ /* 0x000fe40003f66070 */
[----:B------:R-:W-:Y:S02]  /*5350*/  SHF.R.U32.HI R7, RZ, 0x2, R5 ;  /* 0x00000002ff077819 */ /* 0x000fe40000011605 */
[----:B------:R-:W-:Y:S02]  /*5360*/  SEL R5, RZ, 0x1, !P1 ;  /* 0x00000001ff057807 */ /* 0x000fe40004800000 */
[----:B------:R-:W-:Y:S01]  /*5370*/  ISETP.GE.U32.AND P1, PT, R16, UR4, PT ;  /* 0x0000000410007c0c */ /* 0x000fe2000bf26070 */
[----:B------:R-:W-:Y:S01]  /*5380*/  IMAD R12, R7, -0x12, R12 ;  /* 0xffffffee070c7824 */ /* 0x000fe200078e020c */
[----:B------:R-:W-:Y:S02]  /*5390*/  LOP3.LUT R0, R0, R5, RZ, 0x3c, !PT ;  /* 0x0000000500007212 */ /* 0x000fe400078e3cff */
[----:B------:R-:W-:-:S02]  /*53a0*/  ISETP.GE.U32.AND.EX P1, PT, R17, UR5, PT, P1 ;  /* 0x0000000511007c0c */ /* 0x000fc4000bf26110 */
[----:B------:R-:W-:Y:S02]  /*53b0*/  PRMT R4, RZ, 0x7610, R4 ;  /* 0x00007610ff047816 */ /* 0x000fe40000000004 */
[----:B------:R-:W-:Y:S01]  /*53c0*/  @P3 LOP3.LUT R0, R0, 0x1, R7, 0x78, !PT ;  /* 0x0000000100003812 */ /* 0x000fe200078e7807 */
[----:B------:R-:W-:-:S08]  /*53d0*/  IMAD.MOV.U32 R7, RZ, RZ, -0x1 ;  /* 0xffffffffff077424 */ /* 0x000fd000078e00ff */
[----:B0-----:R-:W-:Y:S05]  /*53e0*/  @P1 BRA `(.L_x_108) ;  /* 0x00000004004c1947 */ /* 0x001fea0003800000 */
[----:B------:R-:W-:Y:S01]  /*53f0*/  ULDC.64 UR4, c[0x0][0x628] ;  /* 0x00018a0000047ab9 */ /* 0x000fe20000000a00 */
[----:B------:R-:W0:Y:S01]  /*5400*/  S2R R15, SR_CTAID.X ;  /* 0x00000000000f7919 */ /* 0x000e220000002500 */
[----:B------:R-:W-:Y:S01]  /*5410*/  ISETP.NE.U32.AND P1, PT, RZ, UR4, PT ;  /* 0x00000004ff007c0c */ /* 0x000fe2000bf25070 */
[----:B------:R-:W-:Y:S01]  /*5420*/  ULDC UR7, c[0x0][0x630] ;  /* 0x00018c0000077ab9 */ /* 0x000fe20000000800 */
[----:B------:R-:W-:Y:S01]  /*5430*/  IMAD.MOV.U32 R4, RZ, RZ, R16 ;  /* 0x000000ffff047224 */ /* 0x000fe200078e0010 */
[----:B------:R-:W1:Y:S01]  /*5440*/  S2R R14, SR_CTAID.Y ;  /* 0x00000000000e7919 */ /* 0x000e620000002600 */
[----:B------:R-:W-:Y:S01]  /*5450*/  ISETP.NE.AND.EX P1, PT, RZ, UR5, PT, P1 ;  /* 0x00000005ff007c0c */ /* 0x000fe2000bf25310 */
[----:B------:R-:W-:-:S12]  /*5460*/  IMAD.MOV.U32 R5, RZ, RZ, R17 ;  /* 0x000000ffff057224 */ /* 0x000fd800078e0011 */
[----:B------:R-:W-:Y:S05]  /*5470*/  @!P1 BRA `(.L_x_109) ;  /* 0x0000000000289947 */ /* 0x000fea0003800000 */
[----:B------:R-:W-:Y:S02]  /*5480*/  ULDC UR6, c[0x0][0x634] ;  /* 0x00018d0000067ab9 */ /* 0x000fe40000000800 */
[----:B------:R-:W-:-:S05]  /*5490*/  IADD3 R9, P1, R16, UR6, RZ ;  /* 0x0000000610097c10 */ /* 0x000fca000ff3e0ff */
[----:B------:R-:W-:-:S04]  /*54a0*/  IMAD.X R21, RZ, RZ, R17, P1 ;  /* 0x000000ffff157224 */ /* 0x000fc800008e0611 */
[----:B------:R-:W-:-:S04]  /*54b0*/  IMAD.WIDE.U32 R6, R21, UR4, RZ ;  /* 0x0000000415067c25 */ /* 0x000fc8000f8e00ff */
[----:B------:R-:W-:-:S04]  /*54c0*/  IMAD.WIDE.U32 R6, P1, R9, UR5, R6 ;  /* 0x0000000509067c25 */ /* 0x000fc8000f820006 */
[----:B------:R-:W-:-:S04]  /*54d0*/  IMAD.WIDE.U32 R8, R9, UR4, RZ ;  /* 0x0000000409087c25 */ /* 0x000fc8000f8e00ff */
[----:B------:R-:W-:Y:S01]  /*54e0*/  IMAD.X R5, RZ, RZ, RZ, P1 ;  /* 0x000000ffff057224 */ /* 0x000fe200008e06ff */
[----:B------:R-:W-:Y:S01]  /*54f0*/  IADD3 RZ, P1, R9, R6, RZ ;  /* 0x0000000609ff7210 */ /* 0x000fe20007f3e0ff */
[----:B------:R-:W-:-:S04]  /*5500*/  IMAD.MOV.U32 R4, RZ, RZ, R7 ;  /* 0x000000ffff047224 */ /* 0x000fc800078e0007 */
[----:B------:R-:W-:-:S08]  /*5510*/  IMAD.WIDE.U32.X R4, R21, UR5, R4, P1 ;  /* 0x0000000515047c25 */ /* 0x000fd000088e0404 */
.L_x_109:
[--C-:B------:R-:W-:Y:S01]  /*5520*/  SHF.R.U64 R8, R4, UR7, R5.reuse ;  /* 0x0000000704087c19 */ /* 0x100fe20008001205 */
[----:B------:R-:W-:Y:S01]  /*5530*/  ULDC.64 UR4, c[0x0][0x620] ;  /* 0x0001880000047ab9 */ /* 0x000fe20000000a00 */
[----:B------:R-:W-:Y:S01]  /*5540*/  SHF.R.U32.HI R4, RZ, UR7, R5 ;  /* 0x00000007ff047c19 */ /* 0x000fe20008011605 */
[----:B------:R-:W2:Y:S01]  /*5550*/  LDC R24, c[0x0][0x144] ;  /* 0x00005100ff187b82 */ /* 0x000ea20000000800 */
[----:B------:R-:W-:Y:S01]  /*5560*/  IADD3 R7, P1, RZ, -R8, RZ ;  /* 0x80000008ff077210 */ /* 0x000fe20007f3e0ff */
[----:B------:R-:W-:Y:S01]  /*5570*/  ULDC.64 UR8, c[0x0][0x640] ;  /* 0x0001900000087ab9 */ /* 0x000fe20000000a00 */
[----:B0-----:R-:W-:Y:S01]  /*5580*/  I2FP.F32.U32 R9, R15 ;  /* 0x0000000f00097245 */ /* 0x001fe20000201000 */
[----:B------:R-:W-:Y:S02]  /*5590*/  ULDC UR6, c[0x0][0x608] ;  /* 0x0001820000067ab9 */ /* 0x000fe40000000800 */
[----:B------:R-:W-:Y:S01]  /*55a0*/  IMAD.X R4, RZ, RZ, ~R4, P1 ;  /* 0x000000ffff047224 */ /* 0x000fe200008e0e04 */
[----:B------:R-:W-:Y:S01]  /*55b0*/  ISETP.NE.U32.AND P1, PT, RZ, UR8, PT ;  /* 0x00000008ff007c0c */ /* 0x000fe2000bf25070 */
[----:B------:R-:W0:Y:S02]  /*55c0*/  LDC R21, c[0x0][0x148] ;  /* 0x00005200ff157b82 */ /* 0x000e240000000800 */
[----:B------:R-:W-:Y:S01]  /*55d0*/  IMAD R6, R4, UR4, RZ ;  /* 0x0000000404067c24 */ /* 0x000fe2000f8e02ff */
[----:B------:R-:W-:Y:S01]  /*55e0*/  ISETP.NE.AND.EX P1, PT, RZ, UR9, PT, P1 ;  /* 0x00000009ff007c0c */ /* 0x000fe2000bf25310 */
[----:B------:R-:W-:Y:S01]  /*55f0*/  IMAD.WIDE.U32 R4, R7, UR4, R16 ;  /* 0x0000000407047c25 */ /* 0x000fe2000f8e0010 */
[----:B------:R-:W-:-:S03]  /*5600*/  ULDC UR4, c[0x0][0x150] ;  /* 0x0000540000047ab9 */ /* 0x000fc60000000800 */
[----:B------:R-:W-:Y:S02]  /*5610*/  IMAD R7, R7, UR5, R6 ;  /* 0x0000000507077c24 */ /* 0x000fe4000f8e0206 */
[----:B------:R-:W-:Y:S01]  /*5620*/  FMUL R6, R9, UR4 ;  /* 0x0000000409067c20 */ /* 0x000fe20008400000 */
[----:B------:R-:W-:Y:S01]  /*5630*/  ULDC UR4, c[0x0][0x618] ;  /* 0x0001860000047ab9 */ /* 0x000fe20000000800 */
[----:B------:R-:W-:Y:S01]  /*5640*/  ULDC UR5, c[0x0][0x154] ;  /* 0x0000550000057ab9 */ /* 0x000fe20000000800 */
[----:B------:R-:W-:-:S03]  /*5650*/  IMAD.IADD R5, R5, 0x1, R7 ;  /* 0x0000000105057824 */ /* 0x000fc600078e0207 */
[----:B------:R-:W3:Y:S02]  /*5660*/  F2I.U32.TRUNC.NTZ R6, R6 ;  /* 0x0000000600067305 */ /* 0x000ee4000020f000 */
[----:B------:R-:W-:Y:S02]  /*5670*/  SHF.R.U64 R9, R4, UR4, R5 ;  /* 0x0000000404097c19 */ /* 0x000fe40008001205 */
[----:B-1----:R-:W-:-:S05]  /*5680*/  I2FP.F32.U32 R4, R14 ;  /* 0x0000000e00047245 */ /* 0x002fca0000201000 */
[----:B------:R-:W-:Y:S01]  /*5690*/  FMUL R22, R4, UR5 ;  /* 0x0000000504167c20 */ /* 0x000fe20008400000 */
[----:B------:R-:W-:Y:S01]  /*56a0*/  SHF.R.U32.HI R4, RZ, UR4, R5 ;  /* 0x00000004ff047c19 */ /* 0x000fe20008011605 */
[----:B------:R-:W-:-:S03]  /*56b0*/  ULDC UR4, c[0x0][0x658] ;  /* 0x0001960000047ab9 */ /* 0x000fc60000000800 */
[--C-:B------:R-:W-:Y:S01]  /*56c0*/  SHF.R.U64 R20, R9, UR6, R4.reuse ;  /* 0x0000000609147c19 */ /* 0x100fe20008001204 */
[----:B------:R-:W1:Y:S01]  /*56d0*/  F2I.U32.TRUNC.NTZ R22, R22 ;  /* 0x0000001600167305 */ /* 0x000e62000020f000 */
[----:B------:R-:W-:Y:S01]  /*56e0*/  SHF.R.U32.HI R5, RZ, UR6, R4 ;  /* 0x00000006ff057c19 */ /* 0x000fe20008011604 */
[----:B---3--:R-:W-:-:S03]  /*56f0*/  IMAD.MOV R6, RZ, RZ, -R6 ;  /* 0x000000ffff067224 */ /* 0x008fc600078e0a06 */
[----:B------:R-:W-:Y:S01]  /*5700*/  SHF.R.U64 R18, R20, UR4, R5 ;  /* 0x0000000414127c19 */ /* 0x000fe20008001205 */
[----:B--2---:R-:W-:Y:S01]  /*5710*/  IMAD R15, R24, R6, R15 ;  /* 0x00000006180f7224 */ /* 0x004fe200078e020f */
[----:B------:R-:W-:-:S03]  /*5720*/  SHF.R.U32.HI R23, RZ, UR4, R5 ;  /* 0x00000004ff177c19 */ /* 0x000fc60008011605 */
[----:B------:R-:W-:Y:S02]  /*5730*/  IMAD.MOV.U32 R4, RZ, RZ, R18 ;  /* 0x000000ffff047224 */ /* 0x000fe400078e0012 */
[----:B------:R-:W-:Y:S01]  /*5740*/  IMAD.MOV.U32 R5, RZ, RZ, R23 ;  /* 0x000000ffff057224 */ /* 0x000fe200078e0017 */
[----:B-1----:R-:W-:Y:S06]  /*5750*/  @!P1 BRA `(.L_x_110) ;  /* 0x0000000000289947 */ /* 0x002fec0003800000 */
[----:B------:R-:W-:Y:S02]  /*5760*/  ULDC UR4, c[0x0][0x64c] ;  /* 0x0001930000047ab9 */ /* 0x000fe40000000800 */
[----:B------:R-:W-:-:S05]  /*5770*/  IADD3 R5, P1, R18, UR4, RZ ;  /* 0x0000000412057c10 */ /* 0x000fca000ff3e0ff */
[----:B------:R-:W-:-:S04]  /*5780*/  IMAD.X R23, RZ, RZ, R23, P1 ;  /* 0x000000ffff177224 */ /* 0x000fc800008e0617 */
[----:B------:R-:W-:-:S04]  /*5790*/  IMAD.WIDE.U32 R6, R23, UR8, RZ ;  /* 0x0000000817067c25 */ /* 0x000fc8000f8e00ff */
[----:B------:R-:W-:-:S04]  /*57a0*/  IMAD.WIDE.U32 R6, P1, R5, UR9, R6 ;  /* 0x0000000905067c25 */ /* 0x000fc8000f820006 */
[----:B------:R-:W-:-:S04]  /*57b0*/  IMAD.WIDE.U32 R4, R5, UR8, RZ ;  /* 0x0000000805047c25 */ /* 0x000fc8000f8e00ff */
[----:B------:R-:W-:Y:S01]  /*57c0*/  IMAD.MOV.U32 R4, RZ, RZ, R7 ;  /* 0x000000ffff047224 */ /* 0x000fe200078e0007 */
[----:B------:R-:W-:Y:S01]  /*57d0*/  IADD3 RZ, P3, R5, R6, RZ ;  /* 0x0000000605ff7210 */ /* 0x000fe20007f7e0ff */
[----:B------:R-:W-:-:S04]  /*57e0*/  IMAD.X R5, RZ, RZ, RZ, P1 ;  /* 0x000000ffff057224 */ /* 0x000fc800008e06ff */
[----:B------:R-:W-:-:S08]  /*57f0*/  IMAD.WIDE.U32.X R4, R23, UR9, R4, P3 ;  /* 0x0000000917047c25 */ /* 0x000fd000098e0404 */
.L_x_110:
[----:B------:R-:W-:Y:S01]  /*5800*/  ISETP.NE.AND P1, PT, R2, 0x1, PT ;  /* 0x000000010200780c */ /* 0x000fe20003f25270 */
[----:B------:R-:W-:Y:S01]  /*5810*/  ULDC UR4, c[0x0][0x648] ;  /* 0x0001920000047ab9 */ /* 0x000fe20000000800 */
[----:B------:R-:W-:Y:S01]  /*5820*/  LOP3.LUT R20, R20, UR17, RZ, 0xc0, !PT ;  /* 0x0000001114147c12 */ /* 0x000fe2000f8ec0ff */
[----:B------:R-:W-:Y:S01]  /*5830*/  IMAD.MOV R22, RZ, RZ, -R22 ;  /* 0x000000ffff167224 */ /* 0x000fe200078e0a16 */
[----:B------:R-:W-:Y:S01]  /*5840*/  SHF.R.U64 R5, R4, UR4, R5 ;  /* 0x0000000404057c19 */ /* 0x000fe20008001205 */
[----:B------:R-:W-:Y:S01]  /*5850*/  ULDC UR4, c[0x0][0x638] ;  /* 0x00018e0000047ab9 */ /* 0x000fe20000000800 */
[----:B------:R-:W-:Y:S01]  /*5860*/  LOP3.LUT R9, R9, UR16, RZ, 0xc0, !PT ;  /* 0x0000001009097c12 */ /* 0x000fe2000f8ec0ff */
[----:B------:R-:W-:Y:S01]  /*5870*/  ULDC UR5, c[0x0][0x610] ;  /* 0x0001840000057ab9 */ /* 0x000fe20000000800 */
[----:B------:R-:W-:Y:S02]  /*5880*/  IMAD.MOV.U32 R4, RZ, RZ, 0x1 ;  /* 0x00000001ff047424 */ /* 0x000fe400078e00ff */
[----:B------:R-:W-:-:S02]  /*5890*/  IMAD.MOV R7, RZ, RZ, -R5 ;  /* 0x000000ffff077224 */ /* 0x000fc400078e0a05 */
[----:B------:R-:W-:Y:S02]  /*58a0*/  IMAD R20, R5, UR18, R20 ;  /* 0x0000001205147c24 */ /* 0x000fe4000f8e0214 */
[----:B0-----:R-:W-:Y:S02]  /*58b0*/  @P1 IMAD R15, R21, R22, R14 ;  /* 0x00000016150f1224 */ /* 0x001fe400078e020e */
[----:B------:R-:W-:Y:S01]  /*58c0*/  IMAD R18, R7, UR4, R18 ;  /* 0x0000000407127c24 */ /* 0x000fe2000f8e0212 */
[----:B------:R-:W-:Y:S01]  /*58d0*/  ULDC UR4, c[0x0][0x600] ;  /* 0x0001800000047ab9 */ /* 0x000fe20000000800 */
[----:B------:R-:W-:Y:S02]  /*58e0*/  IMAD R15, R20, UR5, R15 ;  /* 0x00000005140f7c24 */ /* 0x000fe4000f8e020f */
[----:B------:R-:W-:-:S05]  /*58f0*/  IMAD R18, R18, UR4, R9 ;  /* 0x0000000412127c24 */ /* 0x000fca000f8e0209 */
[----:B------:R-:W-:Y:S02]  /*5900*/  SEL R9, R18, R15, !P1 ;  /* 0x0000000f12097207 */ /* 0x000fe40004800000 */
[----:B------:R-:W-:-:S07]  /*5910*/  SEL R7, R15, R18, !P1 ;  /* 0x000000120f077207 */ /* 0x000fce0004800000 */
.L_x_108:
[----:B------:R-:W-:Y:S05]  /*5920*/  BSYNC B1 ;  /* 0x0000000000017941 */ /* 0x000fea0003800000 */
.L_x_107:
[----:B------:R-:W-:-:S13]  /*5930*/  LOP3.LUT P1, RZ, R4, 0xff, RZ, 0xc0, !PT ;  /* 0x000000ff04ff7812 */ /* 0x000fda000782c0ff */
[----:B------:R-:W-:Y:S05]  /*5940*/  @P1 BRA `(.L_x_111) ;  /* 0xfffffff4004c1947 */ /* 0x000fea000383ffff */
[----:B------:R-:W-:Y:S05]  /*5950*/  BSYNC B0 ;  /* 0x0000000000007941 */ /* 0x000fea0003800000 */
.L_x_99:
[----:B------:R-:W-:-:S03]  /*5960*/  UMOV UR4, 0xffffffff ;  /* 0xffffffff00047882 */ /* 0x000fc60000000000 */
[----:B------:R-:W-:Y:S05]  /*5970*/  BRA.DIV UR4, `(.L_x_112) ;  /* 0x0000000e04107947 */ /* 0x000fea000b800000 */
[----:B------:R-:W-:-:S13]  /*5980*/  ELECT P6, URZ, PT ;  /* 0x00000000003f782f */ /* 0x000fda00038c0000 */
.L_x_140:
[----:B------:R-:W-:Y:S04]  /*5990*/  BSSY B0, `(.L_x_113) ;  /* 0x00000a9000007945 */ /* 0x000fe80003800000 */
[----:B------:R-:W-:Y:S05]  /*59a0*/  @!P6 BRA `(.L_x_114) ;  /* 0x00000008009ce947 */ /* 0x000fea0003800000 */
[----:B------:R-:W-:-:S04]  /*59b0*/  LOP3.LUT R19, R19, 0x2, RZ, 0xfc, !PT ;  /* 0x0000000213137812 */ /* 0x000fc800078efcff */
[----:B------:R-:W-:-:S13]  /*59c0*/  ISETP.NE.AND P0, PT, R19, 0x3, PT ;  /* 0x000000031300780c */ /* 0x000fda0003f05270 */
[----:B------:R-:W-:Y:S05]  /*59d0*/  @!P0 BRA `(.L_x_115) ;  /* 0x0000000000048947 */ /* 0x000fea0003800000 */
[----:B------:R-:W-:Y:S01]  /*59e0*/  BPT.TRAP 0x1 ;  /* 0x000000040000795c */ /* 0x000fe20000300000 */
.L_x_115:
[----:B------:R-:W0:Y:S01]  /*59f0*/  S2R R3, SR_CgaCtaId ;  /* 0x0000000000037919 */ /* 0x000e220000008800 */
[----:B------:R-:W-:-:S04]  /*5a00*/  MOV R2, 0x400 ;  /* 0x0000040000027802 */ /* 0x000fc80000000f00 */
[----:B0-----:R-:W-:Y:S02]  /*5a10*/  LEA R3, R3, R2, 0x18 ;  /* 0x0000000203037211 */ /* 0x001fe400078ec0ff */
[----:B------:R-:W-:-:S03]  /*5a20*/  SHF.L.U32 R2, R0, 0x1f, RZ ;  /* 0x0000001f00027819 */ /* 0x000fc600000006ff */
[----:B------:R-:W-:-:S04]  /*5a30*/  VIADD R3, R3, 0x90 ;  /* 0x0000009003037836 */ /* 0x000fc80000000000 */
[C---:B------:R-:W-:Y:S02]  /*5a40*/  IMAD R7, R12.reuse, 0x8, R3 ;  /* 0x000000080c077824 */ /* 0x040fe400078e0203 */
[----:B------:R-:W-:Y:S02]  /*5a50*/  VIADD R12, R12, 0x1 ;  /* 0x000000010c0c7836 */ /* 0x000fe40000000000 */
[----:B------:R-:W0:Y:S03]  /*5a60*/  SYNCS.PHASECHK.TRANS64.TRYWAIT P0, [R7+URZ], R2 ;  /* 0x00000002070075a7 */ /* 0x000e26000800017f */
[----:B------:R-:W-:-:S04]  /*5a70*/  ISETP.NE.AND P1, PT, R12, 0x12, PT ;  /* 0x000000120c00780c */ /* 0x000fc80003f25270 */
[----:B------:R-:W-:Y:S02]  /*5a80*/  SEL R5, RZ, 0x1, P1 ;  /* 0x00000001ff057807 */ /* 0x000fe40000800000 */
[----:B------:R-:W-:Y:S02]  /*5a90*/  SEL R12, R12, RZ, P1 ;  /* 0x000000ff0c0c7207 */ /* 0x000fe40000800000 */
[----:B------:R-:W-:-:S03]  /*5aa0*/  LOP3.LUT R5, R0, R5, RZ, 0x3c, !PT ;  /* 0x0000000500057212 */ /* 0x000fc600078e3cff */
[----:B------:R-:W-:Y:S01]  /*5ab0*/  IMAD R9, R12, 0x8, R3 ;  /* 0x000000080c097824 */ /* 0x000fe200078e0203 */
[----:B------:R-:W-:Y:S01]  /*5ac0*/  SHF.L.U32 R4, R5, 0x1f, RZ ;  /* 0x0000001f05047819 */ /* 0x000fe200000006ff */
[----:B0-----:R-:W-:Y:S06]  /*5ad0*/  @!P0 BRA `(.L_x_116) ;  /* 0x0000000800d88947 */ /* 0x001fec0003800000 */
.L_x_141:
[----:B------:R-:W1:Y:S01]  /*5ae0*/  SYNCS.PHASECHK.TRANS64.TRYWAIT P0, [R9+URZ], R4 ;  /* 0x00000004090075a7 */ /* 0x000e62000800017f */
[----:B------:R-:W-:-:S05]  /*5af0*/  VIADD R0, R12, 0x1 ;  /* 0x000000010c007836 */ /* 0x000fca0000000000 */
[----:B------:R-:W-:-:S04]  /*5b00*/  ISETP.NE.AND P1, PT, R0, 0x12, PT ;  /* 0x000000120000780c */ /* 0x000fc80003f25270 */
[----:B0-----:R-:W-:Y:S02]  /*5b10*/  SEL R2, RZ, 0x1, P1 ;  /* 0x00000001ff027807 */ /* 0x001fe40000800000 */
[----:B------:R-:W-:Y:S02]  /*5b20*/  SEL R0, R0, RZ, P1 ;  /* 0x000000ff00007207 */ /* 0x000fe40000800000 */
[----:B------:R-:W-:-:S03]  /*5b30*/  LOP3.LUT R7, R5, R2, RZ, 0x3c, !PT ;  /* 0x0000000205077212 */ /* 0x000fc600078e3cff */
[----:B------:R-:W-:Y:S01]  /*5b40*/  IMAD R6, R0, 0x8, R3 ;  /* 0x0000000800067824 */ /* 0x000fe200078e0203 */
[----:B------:R-:W-:Y:S01]  /*5b50*/  SHF.L.U32 R5, R7, 0x1f, RZ ;  /* 0x0000001f07057819 */ /* 0x000fe200000006ff */
[----:B-1----:R-:W-:Y:S06]  /*5b60*/  @!P0 BRA `(.L_x_117) ;  /* 0x0000000800c88947 */ /* 0x002fec0003800000 */
.L_x_142:
[----:B------:R-:W1:Y:S01]  /*5b70*/  SYNCS.PHASECHK.TRANS64.TRYWAIT P0, [R6+URZ], R5 ;  /* 0x00000005060075a7 */ /* 0x000e62000800017f */
[----:B------:R-:W-:-:S05]  /*5b80*/  VIADD R0, R0, 0x1 ;  /* 0x0000000100007836 */ /* 0x000fca0000000000 */
[----:B------:R-:W-:-:S04]  /*5b90*/  ISETP.NE.AND P1, PT, R0, 0x12, PT ;  /* 0x000000120000780c */ /* 0x000fc80003f25270 */
[----:B------:R-:W-:Y:S02]  /*5ba0*/  SEL R2, RZ, 0x1, P1 ;  /* 0x00000001ff027807 */ /* 0x000fe40000800000 */
[----:B------:R-:W-:Y:S02]  /*5bb0*/  SEL R0, R0, RZ, P1 ;  /* 0x000000ff00007207 */ /* 0x000fe40000800000 */
[----:B------:R-:W-:-:S03]  /*5bc0*/  LOP3.LUT R7, R7, R2, RZ, 0x3c, !PT ;  /* 0x0000000207077212 */ /* 0x000fc600078e3cff */
[----:B0-----:R-:W-:Y:S01]  /*5bd0*/  IMAD R9, R0, 0x8, R3 ;  /* 0x0000000800097824 */ /* 0x001fe200078e0203 */
[----:B------:R-:W-:Y:S01]  /*5be0*/  SHF.L.U32 R4, R7, 0x1f, RZ ;  /* 0x0000001f07047819 */ /* 0x000fe200000006ff */
[----:B-1----:R-:W-:Y:S06]  /*5bf0*/  @!P0 BRA `(.L_x_118) ;  /* 0x0000000800b88947 */ /* 0x002fec0003800000 */
.L_x_143:
        /* <DEDUP_REMOVED lines=9> */
.L_x_144:
        /* <DEDUP_REMOVED lines=9> */
.L_x_145:
        /* <DEDUP_REMOVED lines=9> */
.L_x_146:
        /* <DEDUP_REMOVED lines=9> */
.L_x_147:
        /* <DEDUP_REMOVED lines=9> */
.L_x_148:
        /* <DEDUP_REMOVED lines=9> */
.L_x_149:
        /* <DEDUP_REMOVED lines=9> */
.L_x_150:
        /* <DEDUP_REMOVED lines=9> */
.L_x_151:
        /* <DEDUP_REMOVED lines=9> */
.L_x_152:
        /* <DEDUP_REMOVED lines=9> */
.L_x_153:
        /* <DEDUP_REMOVED lines=9> */
.L_x_154:
        /* <DEDUP_REMOVED lines=9> */
.L_x_155:
        /* <DEDUP_REMOVED lines=9> */
.L_x_156:
[----:B------:R-:W1:Y:S01]  /*6350*/  SYNCS.PHASECHK.TRANS64.TRYWAIT P0, [R6+URZ], R5 ;  /* 0x00000005060075a7 */ /* 0x000e62000800017f */
[----:B------:R-:W-:-:S05]  /*6360*/  VIADD R0, R0, 0x1 ;  /* 0x0000000100007836 */ /* 0x000fca0000000000 */
[----:B------:R-:W-:-:S04]  /*6370*/  ISETP.NE.AND P1, PT, R0, 0x12, PT ;  /* 0x000000120000780c */ /* 0x000fc80003f25270 */
[----:B------:R-:W-:Y:S02]  /*6380*/  SEL R2, RZ, 0x1, P1 ;  /* 0x00000001ff027807 */ /* 0x000fe40000800000 */
[----:B------:R-:W-:Y:S02]  /*6390*/  SEL R0, R0, RZ, P1 ;  /* 0x000000ff00007207 */ /* 0x000fe40000800000 */
[----:B------:R-:W-:Y:S01]  /*63a0*/  LOP3.LUT R2, R7, R2, RZ, 0x3c, !PT ;  /* 0x0000000207027212 */ /* 0x000fe200078e3cff */
[----:B-1----:R-:W-:Y:S06]  /*63b0*/  @!P0 BRA `(.L_x_132) ;  /* 0x0000000400e08947 */ /* 0x002fec0003800000 */
.L_x_157:
[----:B------:R-:W-:Y:S01]  /*63c0*/  IMAD R3, R0, 0x8, R3 ;  /* 0x0000000800037824 */ /* 0x000fe200078e0203 */
[----:B------:R-:W-:-:S07]  /*63d0*/  SHF.L.U32 R0, R2, 0x1f, RZ ;  /* 0x0000001f02007819 */ /* 0x000fce00000006ff */
.L_x_133:
[----:B--2---:R2:W3:Y:S02]  /*63e0*/  SYNCS.PHASECHK.TRANS64.TRYWAIT P0, [R3+URZ], R0 ;  /* 0x00000000030075a7 */ /* 0x0044e4000800017f */
[----:B---3--:R-:W-:Y:S05]  /*63f0*/  @!P0 NANOSLEEP.SYNCS 0x989680 ;  /* 0x009896800000895d */ /* 0x008fea0003900000 */
[----:B------:R-:W3:Y:S02]  /*6400*/  @!P0 SYNCS.PHASECHK.TRANS64 P0, [R3+URZ], R0 ;  /* 0x00000000030085a7 */ /* 0x000ee4000800007f */
[----:B---3--:R-:W-:Y:S05]  /*6410*/  @!P0 BRA `(.L_x_133) ;  /* 0xfffffffc00f08947 */ /* 0x008fea000383ffff */
.L_x_114:
[----:B------:R-:W-:Y:S05]  /*6420*/  BSYNC B0 ;  /* 0x0000000000007941 */ /* 0x000fea0003800000 */
.L_x_113:
[----:B------:R-:W-:Y:S05]  /*6430*/  EXIT ;  /* 0x000000000000794d */ /* 0x000fea0003800000 */
.L_x_18:
[----:B---3--:R3:W4:Y:S02]  /*6440*/  SYNCS.PHASECHK.TRANS64.TRYWAIT P1, [R3+URZ], R0 ;  /* 0x00000000030075a7 */ /* 0x008724000802017f */
[----:B----4-:R-:W-:Y:S05]  /*6450*/  @!P1 NANOSLEEP.SYNCS 0x989680 ;  /* 0x009896800000995d */ /* 0x010fea0003900000 */
[----:B------:R-:W4:Y:S02]  /*6460*/  @!P1 SYNCS.PHASECHK.TRANS64 P1, [R3+URZ], R0 ;  /* 0x00000000030095a7 */ /* 0x000f24000802007f */
[----:B----4-:R-:W-:Y:S05]  /*6470*/  @!P1 BRA `(.L_x_18) ;  /* 0xfffffffc00f09947 */ /* 0x010fea000383ffff */
[----:B------:R-:W-:Y:S05]  /*6480*/  BRA `(.L_x_17) ;  /* 0xffffffac00dc7947 */ /* 0x000fea000383ffff */
.L_x_23:
[----:B-1----:R-:W-:-:S04]  /*6490*/  IMAD.U32 R4, RZ, RZ, UR4 ;  /* 0x00000004ff047e24 */ /* 0x002fc8000f8e00ff */
[----:B------:R1:W2:Y:S03]  /*64a0*/  SYNCS.PHASECHK.TRANS64.TRYWAIT P1, [R4+URZ], R3 ;  /* 0x00000003040075a7 */ /* 0x0002a6000802017f */
[----:B--2---:R-:W-:Y:S05]  /*64b0*/  @!P1 NANOSLEEP.SYNCS 0x989680 ;  /* 0x009896800000995d */ /* 0x004fea0003900000 */
[----:B------:R-:W2:Y:S02]  /*64c0*/  @!P1 SYNCS.PHASECHK.TRANS64 P1, [R4+URZ], R3 ;  /* 0x00000003040095a7 */ /* 0x000ea4000802007f */
[----:B--2---:R-:W-:Y:S05]  /*64d0*/  @!P1 BRA `(.L_x_23) ;  /* 0xfffffffc00ec9947 */ /* 0x004fea000383ffff */
[----:B------:R-:W-:Y:S05]  /*64e0*/  BRA `(.L_x_22) ;  /* 0xffffffb0007c7947 */ /* 0x000fea000383ffff */
.L_x_100:
[----:B------:R-:W-:Y:S01]  /*64f0*/  BSSY B1, `(.L_x_134) ;  /* 0x0000006000017945 */ /* 0x000fe20003800000 */
[----:B------:R-:W-:-:S07]  /*6500*/  IMAD.MOV.U32 R15, RZ, RZ, -0x1 ;  /* 0xffffffffff0f7424 */ /* 0x000fce00078e00ff */
[----:B------:R-:W-:Y:S05]  /*6510*/  WARPSYNC.COLLECTIVE R15, `(.L_x_135) ;  /* 0x000000000f0c7348 */ /* 0x000fea0003c00000 */
[----:B------:R-:W-:Y:S02]  /*6520*/  ELECT P6, UR62, PT ;  /* 0x00000000003e782f */ /* 0x000fe400038c0000 */
[----:B------:R-:W-:Y:S01]  /*6530*/  MOV R14, UR62 ;  /* 0x0000003e000e7c02 */ /* 0x000fe20008000f00 */
[----:B------:R-:W-:Y:S10]  /*6540*/  ENDCOLLECTIVE ;  /* 0x000000000000791b */ /* 0x000ff40003800000 */
.L_x_135:
[----:B------:R-:W-:Y:S05]  /*6550*/  BSYNC B1 ;  /* 0x0000000000017941 */ /* 0x000fea0003800000 */
.L_x_134:
[----:B------:R-:W-:Y:S05]  /*6560*/  BRA `(.L_x_136) ;  /* 0xffffffe800507947 */ /* 0x000fea000383ffff */
.L_x_103:
[----:B0-----:R0:W1:Y:S02]  /*6570*/  SYNCS.PHASECHK.TRANS64.TRYWAIT P1, [R14+URZ+0x90], R7 ;  /* 0x000090070e0075a7 */ /* 0x001064000802017f */
[----:B-1----:R-:W-:Y:S05]  /*6580*/  @!P1 NANOSLEEP.SYNCS 0x989680 ;  /* 0x009896800000995d */ /* 0x002fea0003900000 */
[----:B------:R-:W1:Y:S02]  /*6590*/  @!P1 SYNCS.PHASECHK.TRANS64 P1, [R14+URZ+0x90], R7 ;  /* 0x000090070e0095a7 */ /* 0x000e64000802007f */
[----:B-1----:R-:W-:Y:S05]  /*65a0*/  @!P1 BRA `(.L_x_103) ;  /* 0xfffffffc00f09947 */ /* 0x002fea000383ffff */
[----:B------:R-:W-:Y:S05]  /*65b0*/  BRA `(.L_x_137) ;  /* 0xffffffe800847947 */ /* 0x000fea000383ffff */
.L_x_112:
[----:B------:R-:W-:Y:S01]  /*65c0*/  BSSY B0, `(.L_x_138) ;  /* 0x0000006000007945 */ /* 0x000fe20003800000 */
[----:B------:R-:W-:-:S07]  /*65d0*/  IMAD.MOV.U32 R15, RZ, RZ, -0x1 ;  /* 0xffffffffff0f7424 */ /* 0x000fce00078e00ff */
[----:B------:R-:W-:Y:S05]  /*65e0*/  WARPSYNC.COLLECTIVE R15, `(.L_x_139) ;  /* 0x000000000f0c7348 */ /* 0x000fea0003c00000 */
[----:B------:R-:W-:Y:S02]  /*65f0*/  ELECT P6, UR62, PT ;  /* 0x00000000003e782f */ /* 0x000fe400038c0000 */
[----:B------:R-:W-:Y:S01]  /*6600*/  MOV R14, UR62 ;  /* 0x0000003e000e7c02 */ /* 0x000fe20008000f00 */
[----:B------:R-:W-:Y:S10]  /*6610*/  ENDCOLLECTIVE ;  /* 0x000000000000791b */ /* 0x000ff40003800000 */
.L_x_139:
[----:B------:R-:W-:Y:S05]  /*6620*/  BSYNC B0 ;  /* 0x0000000000007941 */ /* 0x000fea0003800000 */
.L_x_138:
[----:B------:R-:W-:Y:S05]  /*6630*/  BRA `(.L_x_140) ;  /* 0xfffffff000d47947 */ /* 0x000fea000383ffff */
.L_x_116:
[----:B0-----:R0:W1:Y:S02]  /*6640*/  SYNCS.PHASECHK.TRANS64.TRYWAIT P0, [R7+URZ], R2 ;  /* 0x00000002070075a7 */ /* 0x001064000800017f */
[----:B-1----:R-:W-:Y:S05]  /*6650*/  @!P0 NANOSLEEP.SYNCS 0x989680 ;  /* 0x009896800000895d */ /* 0x002fea0003900000 */
[----:B------:R-:W1:Y:S02]  /*6660*/  @!P0 SYNCS.PHASECHK.TRANS64 P0, [R7+URZ], R2 ;  /* 0x00000002070085a7 */ /* 0x000e64000800007f */
[----:B-1----:R-:W-:Y:S05]  /*6670*/  @!P0 BRA `(.L_x_116) ;  /* 0xfffffffc00f08947 */ /* 0x002fea000383ffff */
[----:B------:R-:W-:Y:S05]  /*6680*/  BRA `(.L_x_141) ;  /* 0xfffffff400147947 */ /* 0x000fea000383ffff */
.L_x_117:
[----:B0-----:R0:W1:Y:S02]  /*6690*/  SYNCS.PHASECHK.TRANS64.TRYWAIT P0, [R9+URZ], R4 ;  /* 0x00000004090075a7 */ /* 0x001064000800017f */
[----:B-1----:R-:W-:Y:S05]  /*66a0*/  @!P0 NANOSLEEP.SYNCS 0x989680 ;  /* 0x009896800000895d */ /* 0x002fea0003900000 */
[----:B------:R-:W1:Y:S02]  /*66b0*/  @!P0 SYNCS.PHASECHK.TRANS64 P0, [R9+URZ], R4 ;  /* 0x00000004090085a7 */ /* 0x000e64000800007f */
[----:B-1----:R-:W-:Y:S05]  /*66c0*/  @!P0 BRA `(.L_x_117) ;  /* 0xfffffffc00f08947 */ /* 0x002fea000383ffff */
[----:B------:R-:W-:Y:S05]  /*66d0*/  BRA `(.L_x_142) ;  /* 0xfffffff400247947 */ /* 0x000fea000383ffff */
.L_x_118:
[----:B0-----:R0:W1:Y:S02]  /*66e0*/  SYNCS.PHASECHK.TRANS64.TRYWAIT P0, [R6+URZ], R5 ;  /* 0x00000005060075a7 */ /* 0x001064000800017f */
[----:B-1----:R-:W-:Y:S05]  /*66f0*/  @!P0 NANOSLEEP.SYNCS 0x989680 ;  /* 0x009896800000895d */ /* 0x002fea0003900000 */
[----:B------:R-:W1:Y:S02]  /*6700*/  @!P0 SYNCS.PHASECHK.TRANS64 P0, [R6+URZ], R5 ;  /* 0x00000005060085a7 */ /* 0x000e64000800007f */
[----:B-1----:R-:W-:Y:S05]  /*6710*/  @!P0 BRA `(.L_x_118) ;  /* 0xfffffffc00f08947 */ /* 0x002fea000383ffff */
[----:B------:R-:W-:Y:S05]  /*6720*/  BRA `(.L_x_143) ;  /* 0xfffffff400347947 */ /* 0x000fea000383ffff */
.L_x_119:
[----:B0-----:R0:W1:Y:S02]  /*6730*/  SYNCS.PHASECHK.TRANS64.TRYWAIT P0, [R9+URZ], R4 ;  /* 0x00000004090075a7 */ /* 0x001064000800017f */
[----:B-1----:R-:W-:Y:S05]  /*6740*/  @!P0 NANOSLEEP.SYNCS 0x989680 ;  /* 0x009896800000895d */ /* 0x002fea0003900000 */
[----:B------:R-:W1:Y:S02]  /*6750*/  @!P0 SYNCS.PHASECHK.TRANS64 P0, [R9+URZ], R4 ;  /* 0x00000004090085a7 */ /* 0x000e64000800007f */
[----:B-1----:R-:W-:Y:S05]  /*6760*/  @!P0 BRA `(.L_x_119) ;  /* 0xfffffffc00f08947 */ /* 0x002fea000383ffff */
[----:B------:R-:W-:Y:S05]  /*6770*/  BRA `(.L_x_144) ;  /* 0xfffffff400447947 */ /* 0x000fea000383ffff */
.L_x_120:
[----:B0-----:R0:W1:Y:S02]  /*6780*/  SYNCS.PHASECHK.TRANS64.TRYWAIT P0, [R6+URZ], R5 ;  /* 0x00000005060075a7 */ /* 0x001064000800017f */
[----:B-1----:R-:W-:Y:S05]  /*6790*/  @!P0 NANOSLEEP.SYNCS 0x989680 ;  /* 0x009896800000895d */ /* 0x002fea0003900000 */
[----:B------:R-:W1:Y:S02]  /*67a0*/  @!P0 SYNCS.PHASECHK.TRANS64 P0, [R6+URZ], R5 ;  /* 0x00000005060085a7 */ /* 0x000e64000800007f */
[----:B-1----:R-:W-:Y:S05]  /*67b0*/  @!P0 BRA `(.L_x_120) ;  /* 0xfffffffc00f08947 */ /* 0x002fea000383ffff */
[----:B------:R-:W-:Y:S05]  /*67c0*/  BRA `(.L_x_145) ;  /* 0xfffffff400547947 */ /* 0x000fea000383ffff */
.L_x_121:
[----:B0-----:R0:W1:Y:S02]  /*67d0*/  SYNCS.PHASECHK.TRANS64.TRYWAIT P0, [R9+URZ], R4 ;  /* 0x00000004090075a7 */ /* 0x001064000800017f */
[----:B-1----:R-:W-:Y:S05]  /*67e0*/  @!P0 NANOSLEEP.SYNCS 0x989680 ;  /* 0x009896800000895d */ /* 0x002fea0003900000 */
[----:B------:R-:W1:Y:S02]  /*67f0*/  @!P0 SYNCS.PHASECHK.TRANS64 P0, [R9+URZ], R4 ;  /* 0x00000004090085a7 */ /* 0x000e64000800007f */
[----:B-1----:R-:W-:Y:S05]  /*6800*/  @!P0 BRA `(.L_x_121) ;  /* 0xfffffffc00f08947 */ /* 0x002fea000383ffff */
[----:B------:R-:W-:Y:S05]  /*6810*/  BRA `(.L_x_146) ;  /* 0xfffffff400647947 */ /* 0x000fea000383ffff */
.L_x_122:
[----:B0-----:R0:W1:Y:S02]  /*6820*/  SYNCS.PHASECHK.TRANS64.TRYWAIT P0, [R6+URZ], R5 ;  /* 0x00000005060075a7 */ /* 0x001064000800017f */
[----:B-1----:R-:W-:Y:S05]  /*6830*/  @!P0 NANOSLEEP.SYNCS 0x989680 ;  /* 0x009896800000895d */ /* 0x002fea0003900000 */
[----:B------:R-:W1:Y:S02]  /*6840*/  @!P0 SYNCS.PHASECHK.TRANS64 P0, [R6+URZ], R5 ;  /* 0x00000005060085a7 */ /* 0x000e64000800007f */
[----:B-1----:R-:W-:Y:S05]  /*6850*/  @!P0 BRA `(.L_x_122) ;  /* 0xfffffffc00f08947 */ /* 0x002fea000383ffff */
[----:B------:R-:W-:Y:S05]  /*6860*/  BRA `(.L_x_147) ;  /* 0xfffffff400747947 */ /* 0x000fea000383ffff */
.L_x_123:
[----:B0-----:R0:W1:Y:S02]  /*6870*/  SYNCS.PHASECHK.TRANS64.TRYWAIT P0, [R9+URZ], R4 ;  /* 0x00000004090075a7 */ /* 0x001064000800017f */
[----:B-1----:R-:W-:Y:S05]  /*6880*/  @!P0 NANOSLEEP.SYNCS 0x989680 ;  /* 0x009896800000895d */ /* 0x002fea0003900000 */
[----:B------:R-:W1:Y:S02]  /*6890*/  @!P0 SYNCS.PHASECHK.TRANS64 P0, [R9+URZ], R4 ;  /* 0x00000004090085a7 */ /* 0x000e64000800007f */
[----:B-1----:R-:W-:Y:S05]  /*68a0*/  @!P0 BRA `(.L_x_123) ;  /* 0xfffffffc00f08947 */ /* 0x002fea000383ffff */
[----:B------:R-:W-:Y:S05]  /*68b0*/  BRA `(.L_x_148) ;  /* 0xfffffff400847947 */ /* 0x000fea000383ffff */
.L_x_124:
[----:B0-----:R0:W1:Y:S02]  /*68c0*/  SYNCS.PHASECHK.TRANS64.TRYWAIT P0, [R6+URZ], R5 ;  /* 0x00000005060075a7 */ /* 0x001064000800017f */
[----:B-1----:R-:W-:Y:S05]  /*68d0*/  @!P0 NANOSLEEP.SYNCS 0x989680 ;  /* 0x009896800000895d */ /* 0x002fea0003900000 */
[----:B------:R-:W1:Y:S02]  /*68e0*/  @!P0 SYNCS.PHASECHK.TRANS64 P0, [R6+URZ], R5 ;  /* 0x00000005060085a7 */ /* 0x000e64000800007f */
[----:B-1----:R-:W-:Y:S05]  /*68f0*/  @!P0 BRA `(.L_x_124) ;  /* 0xfffffffc00f08947 */ /* 0x002fea000383ffff */
[----:B------:R-:W-:Y:S05]  /*6900*/  BRA `(.L_x_149) ;  /* 0xfffffff400947947 */ /* 0x000fea000383ffff */
.L_x_125:
[----:B0-----:R0:W1:Y:S02]  /*6910*/  SYNCS.PHASECHK.TRANS64.TRYWAIT P0, [R9+URZ], R4 ;  /* 0x00000004090075a7 */ /* 0x001064000800017f */
[----:B-1----:R-:W-:Y:S05]  /*6920*/  @!P0 NANOSLEEP.SYNCS 0x989680 ;  /* 0x009896800000895d */ /* 0x002fea0003900000 */
[----:B------:R-:W1:Y:S02]  /*6930*/  @!P0 SYNCS.PHASECHK.TRANS64 P0, [R9+URZ], R4 ;  /* 0x00000004090085a7 */ /* 0x000e64000800007f */
[----:B-1----:R-:W-:Y:S05]  /*6940*/  @!P0 BRA `(.L_x_125) ;  /* 0xfffffffc00f08947 */ /* 0x002fea000383ffff */
[----:B------:R-:W-:Y:S05]  /*6950*/  BRA `(.L_x_150) ;  /* 0xfffffff400a47947 */ /* 0x000fea000383ffff */
.L_x_126:
[----:B0-----:R0:W1:Y:S02]  /*6960*/  SYNCS.PHASECHK.TRANS64.TRYWAIT P0, [R6+URZ], R5 ;  /* 0x00000005060075a7 */ /* 0x001064000800017f */
[----:B-1----:R-:W-:Y:S05]  /*6970*/  @!P0 NANOSLEEP.SYNCS 0x989680 ;  /* 0x009896800000895d */ /* 0x002fea0003900000 */
[----:B------:R-:W1:Y:S02]  /*6980*/  @!P0 SYNCS.PHASECHK.TRANS64 P0, [R6+URZ], R5 ;  /* 0x00000005060085a7 */ /* 0x000e64000800007f */
[----:B-1----:R-:W-:Y:S05]  /*6990*/  @!P0 BRA `(.L_x_126) ;  /* 0xfffffffc00f08947 */ /* 0x002fea000383ffff */
[----:B------:R-:W-:Y:S05]  /*69a0*/  BRA `(.L_x_151) ;  /* 0xfffffff400b47947 */ /* 0x000fea000383ffff */
.L_x_127:
[----:B0-----:R0:W1:Y:S02]  /*69b0*/  SYNCS.PHASECHK.TRANS64.TRYWAIT P0, [R9+URZ], R4 ;  /* 0x00000004090075a7 */ /* 0x001064000800017f */
[----:B-1----:R-:W-:Y:S05]  /*69c0*/  @!P0 NANOSLEEP.SYNCS 0x989680 ;  /* 0x009896800000895d */ /* 0x002fea0003900000 */
[----:B------:R-:W1:Y:S02]  /*69d0*/  @!P0 SYNCS.PHASECHK.TRANS64 P0, [R9+URZ], R4 ;  /* 0x00000004090085a7 */ /* 0x000e64000800007f */
[----:B-1----:R-:W-:Y:S05]  /*69e0*/  @!P0 BRA `(.L_x_127) ;  /* 0xfffffffc00f08947 */ /* 0x002fea000383ffff */
[----:B------:R-:W-:Y:S05]  /*69f0*/  BRA `(.L_x_152) ;  /* 0xfffffff400c47947 */ /* 0x000fea000383ffff */
.L_x_128:
[----:B0-----:R0:W1:Y:S02]  /*6a00*/  SYNCS.PHASECHK.TRANS64.TRYWAIT P0, [R6+URZ], R5 ;  /* 0x00000005060075a7 */ /* 0x001064000800017f */
[----:B-1----:R-:W-:Y:S05]  /*6a10*/  @!P0 NANOSLEEP.SYNCS 0x989680 ;  /* 0x009896800000895d */ /* 0x002fea0003900000 */
[----:B------:R-:W1:Y:S02]  /*6a20*/  @!P0 SYNCS.PHASECHK.TRANS64 P0, [R6+URZ], R5 ;  /* 0x00000005060085a7 */ /* 0x000e64000800007f */
[----:B-1----:R-:W-:Y:S05]  /*6a30*/  @!P0 BRA `(.L_x_128) ;  /* 0xfffffffc00f08947 */ /* 0x002fea000383ffff */
[----:B------:R-:W-:Y:S05]  /*6a40*/  BRA `(.L_x_153) ;  /* 0xfffffff400d47947 */ /* 0x000fea000383ffff */
.L_x_129:
[----:B0-----:R0:W1:Y:S02]  /*6a50*/  SYNCS.PHASECHK.TRANS64.TRYWAIT P0, [R9+URZ], R4 ;  /* 0x00000004090075a7 */ /* 0x001064000800017f */
[----:B-1----:R-:W-:Y:S05]  /*6a60*/  @!P0 NANOSLEEP.SYNCS 0x989680 ;  /* 0x009896800000895d */ /* 0x002fea0003900000 */
[----:B------:R-:W1:Y:S02]  /*6a70*/  @!P0 SYNCS.PHASECHK.TRANS64 P0, [R9+URZ], R4 ;  /* 0x00000004090085a7 */ /* 0x000e64000800007f */
[----:B-1----:R-:W-:Y:S05]  /*6a80*/  @!P0 BRA `(.L_x_129) ;  /* 0xfffffffc00f08947 */ /* 0x002fea000383ffff */
[----:B------:R-:W-:Y:S05]  /*6a90*/  BRA `(.L_x_154) ;  /* 0xfffffff400e47947 */ /* 0x000fea000383ffff */
.L_x_130:
[----:B0-----:R0:W1:Y:S02]  /*6aa0*/  SYNCS.PHASECHK.TRANS64.TRYWAIT P0, [R6+URZ], R5 ;  /* 0x00000005060075a7 */ /* 0x001064000800017f */
[----:B-1----:R-:W-:Y:S05]  /*6ab0*/  @!P0 NANOSLEEP.SYNCS 0x989680 ;  /* 0x009896800000895d */ /* 0x002fea0003900000 */
[----:B------:R-:W1:Y:S02]  /*6ac0*/  @!P0 SYNCS.PHASECHK.TRANS64 P0, [R6+URZ], R5 ;  /* 0x00000005060085a7 */ /* 0x000e64000800007f */
[----:B-1----:R-:W-:Y:S05]  /*6ad0*/  @!P0 BRA `(.L_x_130) ;  /* 0xfffffffc00f08947 */ /* 0x002fea000383ffff */
[----:B------:R-:W-:Y:S05]  /*6ae0*/  BRA `(.L_x_155) ;  /* 0xfffffff400f47947 */ /* 0x000fea000383ffff */
.L_x_131:
[----:B0-----:R0:W1:Y:S02]  /*6af0*/  SYNCS.PHASECHK.TRANS64.TRYWAIT P0, [R9+URZ], R4 ;  /* 0x00000004090075a7 */ /* 0x001064000800017f */
[----:B-1----:R-:W-:Y:S05]  /*6b00*/  @!P0 NANOSLEEP.SYNCS 0x989680 ;  /* 0x009896800000895d */ /* 0x002fea0003900000 */
[----:B------:R-:W1:Y:S02]  /*6b10*/  @!P0 SYNCS.PHASECHK.TRANS64 P0, [R9+URZ], R4 ;  /* 0x00000004090085a7 */ /* 0x000e64000800007f */
[----:B-1----:R-:W-:Y:S05]  /*6b20*/  @!P0 BRA `(.L_x_131) ;  /* 0xfffffffc00f08947 */ /* 0x002fea000383ffff */
[----:B------:R-:W-:Y:S05]  /*6b30*/  BRA `(.L_x_156) ;  /* 0xfffffff800047947 */ /* 0x000fea000383ffff */
.L_x_132:
[----:B-1----:R1:W2:Y:S02]  /*6b40*/  SYNCS.PHASECHK.TRANS64.TRYWAIT P0, [R6+URZ], R5 ;  /* 0x00000005060075a7 */ /* 0x0022a4000800017f */
[----:B--2---:R-:W-:Y:S05]  /*6b50*/  @!P0 NANOSLEEP.SYNCS 0x989680 ;  /* 0x009896800000895d */ /* 0x004fea0003900000 */
[----:B------:R-:W2:Y:S02]  /*6b60*/  @!P0 SYNCS.PHASECHK.TRANS64 P0, [R6+URZ], R5 ;  /* 0x00000005060085a7 */ /* 0x000ea4000800007f */
[----:B--2---:R-:W-:Y:S05]  /*6b70*/  @!P0 BRA `(.L_x_132) ;  /* 0xfffffffc00f08947 */ /* 0x004fea000383ffff */
[----:B------:R-:W-:Y:S05]  /*6b80*/  BRA `(.L_x_157) ;  /* 0xfffffff8000c7947 */ /* 0x000fea000383ffff */
.L_x_158:
[----:B------:R-:W-:-:S00]  /*6b90*/  BRA `(.L_x_158) ;  /* 0xfffffffc00fc7947 */ /* 0x000fc0000383ffff */
[----:B------:R-:W-:-:S00]  /*6ba0*/  NOP ;  /* 0x0000000000007918 */ /* 0x000fc00000000000 */
        /* <DEDUP_REMOVED lines=13> */
.L_x_159:


//--------------------- .nv.global.init           --------------------------
	.section	.nv.global.init,"aw",@progbits
.nv.global.init:
	.type		$str$22,@object
	.size		$str$22,($str$23 - $str$22)
$str$22:
        /*0000*/ 	.byte	0x6b, 0x5f, 0x74, 0x69, 0x6c, 0x65, 0x5f, 0x63, 0x6f, 0x75, 0x6e, 0x74, 0x20, 0x3e, 0x3d, 0x20
        /*0010*/ 	.byte	0x31, 0x00
	.type		$str$23,@object
	.size		$str$23,(__unnamed_1 - $str$23)
$str$23:
        /*0012*/ 	.byte	0x2f, 0x74, 0x6d, 0x70, 0x2f, 0x63, 0x75, 0x74, 0x6c, 0x61, 0x73, 0x73, 0x5f, 0x73, 0x77, 0x65
        /*0022*/ 	.byte	0x65, 0x70, 0x5f, 0x73, 0x72, 0x63, 0x2f, 0x69, 0x6e, 0x63, 0x6c, 0x75, 0x64, 0x65, 0x2f, 0x63
        /*0032*/ 	.byte	0x75, 0x74, 0x6c, 0x61, 0x73, 0x73, 0x2f, 0x67, 0x65, 0x6d, 0x6d, 0x2f, 0x63, 0x6f, 0x6c, 0x6c
        /*0042*/ 	.byte	0x65, 0x63, 0x74, 0x69, 0x76, 0x65, 0x2f, 0x73, 0x6d, 0x39, 0x30, 0x5f, 0x6d, 0x6d, 0x61, 0x5f
        /*0052*/ 	.byte	0x74, 0x6d, 0x61, 0x5f, 0x67, 0x6d, 0x6d, 0x61, 0x5f, 0x73, 0x73, 0x5f, 0x77, 0x61, 0x72, 0x70
        /*0062*/ 	.byte	0x73, 0x70, 0x65, 0x63, 0x69, 0x61, 0x6c, 0x69, 0x7a, 0x65, 0x64, 0x2e, 0x68, 0x70, 0x70, 0x00
	.type		__unnamed_1,@object
	.size		__unnamed_1,(.L_0 - __unnamed_1)
__unnamed_1:
        /*0072*/ 	.byte	0x76, 0x6f, 0x69, 0x64, 0x20, 0x63, 0x75, 0x74, 0x6c, 0x61, 0x73, 0x73, 0x3a, 0x3a, 0x67, 0x65
        /* <DEDUP_REMOVED lines=179> */
        /*0bb2*/ 	.byte	0x64, 0x65, 0x6e, 0x74, 0x69, 0x74, 0x79, 0x5d, 0x00
.L_0:


//--------------------- .nv.shared._ZN7cutlass13device_kernelINS_4gemm6kernel13GemmUniversalIN4cute5tupleIJiiiiEEENS1_10collective13CollectiveMmaINS1_34MainloopSm90TmaGmmaWarpSpecializedILi18ENS5_IJNS4_1CILi1EEESB_SB_EEENS1_35KernelTmaWarpSpecializedCooperativeEEENS5_IJNSA_ILi128EEENSA_ILi64EEENSA_ILi32EEEEEENS_6half_tENS5_IJlSB_lEEESJ_SK_NS4_8TiledMMAINS4_8MMA_AtomIJNS4_4SM904GMMA25MMA_64x64x16_F32F16F16_SSILNSO_5MajorE0ELSQ_0ELNSO_7ScaleInE1ELSR_1EEEEEENS4_6LayoutINS5_IJNSA_ILi2EEESB_SB_EEENS5_IJSB_NSA_ILi0EEESX_EEEEENS5_IJNS4_10UnderscoreES10_S10_EEEEENS4_13SM90_TMA_LOADENS4_14ComposedLayoutINS4_7SwizzleILi2ELi4ELi3EEENS4_18smem_ptr_flag_bitsILi16EEENSU_INS5_IJNSA_ILi8EEESH_EEENS5_IJSH_SB_EEEEEEEvNS4_8identityES13_S1D_vS1E_EENS_8epilogue10collective6detail29Sm90TmaWarpSpecializedAdapterINS1H_15DefaultEpilogueISJ_SK_SK_NS1G_6thread17LinearCombinationISJ_Li1EffLNS1L_9ScaleType4KindE0ELNS_15FloatRoundStyleE2ESJ_EENS1_15EpilogueDefaultEEEEEvvEEEEvNT_6ParamsE --------------------------
	.section	.nv.shared._ZN7cutlass13device_kernelINS_4gemm6kernel13GemmUniversalIN4cute5tupleIJiiiiEEENS1_10collective13CollectiveMmaINS1_34MainloopSm90TmaGmmaWarpSpecializedILi18ENS5_IJNS4_1CILi1EEESB_SB_EEENS1_35KernelTmaWarpSpecializedCooperativeEEENS5_IJNSA_ILi128EEENSA_ILi64EEENSA_ILi32EEEEEENS_6half_tENS5_IJlSB_lEEESJ_SK_NS4_8TiledMMAINS4_8MMA_AtomIJNS4_4SM904GMMA25MMA_64x64x16_F32F16F16_SSILNSO_5MajorE0ELSQ_0ELNSO_7ScaleInE1ELSR_1EEEEEENS4_6LayoutINS5_IJNSA_ILi2EEESB_SB_EEENS5_IJSB_NSA_ILi0EEESX_EEEEENS5_IJNS4_10UnderscoreES10_S10_EEEEENS4_13SM90_TMA_LOADENS4_14ComposedLayoutINS4_7SwizzleILi2ELi4ELi3EEENS4_18smem_ptr_flag_bitsILi16EEENSU_INS5_IJNSA_ILi8EEESH_EEENS5_IJSH_SB_EEEEEEEvNS4_8identityES13_S1D_vS1E_EENS_8epilogue10collective6detail29Sm90TmaWarpSpecializedAdapterINS1H_15DefaultEpilogueISJ_SK_SK_NS1G_6thread17LinearCombinationISJ_Li1EffLNS1L_9ScaleType4KindE0ELNS_15FloatRoundStyleE2ESJ_EENS1_15EpilogueDefaultEEEEEvvEEEEvNT_6ParamsE,"aw",@nobits
	.sectionflags	@""
	.align	16
	.zero		1024


//--------------------- .nv.shared.reserved.0     --------------------------
	.section	.nv.shared.reserved.0,"aw",@nobits
	.weak		__nv_reservedSMEM_offset_0_alias
	.size		__nv_reservedSMEM_offset_0_alias, 0, 0
	.other		__nv_reservedSMEM_offset_0_alias,@"STO_CUDA_RESERVED_SHARED STV_DEFAULT"
__nv_reservedSMEM_offset_0_alias:
	.zero		0


//--------------------- .nv.global                --------------------------
	.section	.nv.global,"aw",@nobits
.nv.global:
	.type		_ZN40_INTERNAL_faee420d_4_k_cu_d5c0e975_281534cute1_E,@object
	.size		_ZN40_INTERNAL_faee420d_4_k_cu_d5c0e975_281534cute1_E,(_ZN40_INTERNAL_faee420d_4_k_cu_d5c0e975_281534cuda3std3__45__cpo6cbeginE - _ZN40_INTERNAL_faee420d_4_k_cu_d5c0e975_281534cute1_E)
_ZN40_INTERNAL_faee420d_4_k_cu_d5c0e975_281534cute1_E:
	.zero		1
	.type		_ZN40_INTERNAL_faee420d_4_k_cu_d5c0e975_281534cuda3std3__45__cpo6cbeginE,@object
	.size		_ZN40_INTERNAL_faee420d_4_k_cu_d5c0e975_281534cuda3std3__45__cpo6cbeginE,(_ZN40_INTERNAL_faee420d_4_k_cu_d5c0e975_281534cuda3std3__48in_placeE - _ZN40_INTERNAL_faee420d_4_k_cu_d5c0e975_281534cuda3std3__45__cpo6cbeginE)
_ZN40_INTERNAL_faee420d_4_k_cu_d5c0e975_281534cuda3std3__45__cpo6cbeginE:
	.zero		1
	.type		_ZN40_INTERNAL_faee420d_4_k_cu_d5c0e975_281534cuda3std3__48in_placeE,@object
	.size		_ZN40_INTERNAL_faee420d_4_k_cu_d5c0e975_281534cuda3std3__48in_placeE,(_ZN40_INTERNAL_faee420d_4_k_cu_d5c0e975_281534cuda3std6ranges3__45__cpo9iter_moveE - _ZN40_INTERNAL_faee420d_4_k_cu_d5c0e975_281534cuda3std3__48in_placeE)
_ZN40_INTERNAL_faee420d_4_k_cu_d5c0e975_281534cuda3std3__48in_placeE:
	.zero		1
	.type		_ZN40_INTERNAL_faee420d_4_k_cu_d5c0e975_281534cuda3std6ranges3__45__cpo9iter_moveE,@object
	.size		_ZN40_INTERNAL_faee420d_4_k_cu_d5c0e975_281534cuda3std6ranges3__45__cpo9iter_moveE,(_ZN40_INTERNAL_faee420d_4_k_cu_d5c0e975_281534cuda3std3__45__cpo5beginE - _ZN40_INTERNAL_faee420d_4_k_cu_d5c0e975_281534cuda3std6ranges3__45__cpo9iter_moveE)
_ZN40_INTERNAL_faee420d_4_k_cu_d5c0e975_281534cuda3std6ranges3__45__cpo9iter_moveE:
	.zero		1
	.type		_ZN40_INTERNAL_faee420d_4_k_cu_d5c0e975_281534cuda3std3__45__cpo5beginE,@object
	.size		_ZN40_INTERNAL_faee420d_4_k_cu_d5c0e975_281534cuda3std3__45__cpo5beginE,(_ZN40_INTERNAL_faee420d_4_k_cu_d5c0e975_281534cuda3std3__442_GLOBAL__N__faee420d_4_k_cu_d5c0e975_281536ignoreE - _ZN40_INTERNAL_faee420d_4_k_cu_d5c0e975_281534cuda3std3__45__cpo5beginE)
_ZN40_INTERNAL_faee420d_4_k_cu_d5c0e975_281534cuda3std3__45__cpo5beginE:
	.zero		1
	.type		_ZN40_INTERNAL_faee420d_4_k_cu_d5c0e975_281534cuda3std3__442_GLOBAL__N__faee420d_4_k_cu_d5c0e975_281536ignoreE,@object
	.size		_ZN40_INTERNAL_faee420d_4_k_cu_d5c0e975_281534cuda3std3__442_GLOBAL__N__faee420d_4_k_cu_d5c0e975_281536ignoreE,(_ZN40_INTERNAL_faee420d_4_k_cu_d5c0e975_281534cute7productE - _ZN40_INTERNAL_faee420d_4_k_cu_d5c0e975_281534cuda3std3__442_GLOBAL__N__faee420d_4_k_cu_d5c0e975_281536ignoreE)
_ZN40_INTERNAL_faee420d_4_k_cu_d5c0e975_281534cuda3std3__442_GLOBAL__N__faee420d_4_k_cu_d5c0e975_281536ignoreE:
	.zero		1
	.type		_ZN40_INTERNAL_faee420d_4_k_cu_d5c0e975_281534cute7productE,@object
	.size		_ZN40_INTERNAL_faee420d_4_k_cu_d5c0e975_281534cute7productE,(_ZN40_INTERNAL_faee420d_4_k_cu_d5c0e975_281534cuda3std3__45__cpo3endE - _ZN40_INTERNAL_faee420d_4_k_cu_d5c0e975_281534cute7productE)
_ZN40_INTERNAL_faee420d_4_k_cu_d5c0e975_281534cute7productE:
	.zero		1
	.type		_ZN40_INTERNAL_faee420d_4_k_cu_d5c0e975_281534cuda3std3__45__cpo3endE,@object
	.size		_ZN40_INTERNAL_faee420d_4_k_cu_d5c0e975_281534cuda3std3__45__cpo3endE,(_ZN40_INTERNAL_faee420d_4_k_cu_d5c0e975_281534cuda3std3__419piecewise_constructE - _ZN40_INTERNAL_faee420d_4_k_cu_d5c0e975_281534cuda3std3__45__cpo3endE)
_ZN40_INTERNAL_faee420d_4_k_cu_d5c0e975_281534cuda3std3__45__cpo3endE:
	.zero		1
	.type		_ZN40_INTERNAL_faee420d_4_k_cu_d5c0e975_281534cuda3std3__419piecewise_constructE,@object
	.size		_ZN40_INTERNAL_faee420d_4_k_cu_d5c0e975_281534cuda3std3__419piecewise_constructE,(_ZN40_INTERNAL_faee420d_4_k_cu_d5c0e975_281534cuda3std3__45__cpo4cendE - _ZN40_INTERNAL_faee420d_4_k_cu_d5c0e975_281534cuda3std3__419piecewise_constructE)
_ZN40_INTERNAL_faee420d_4_k_cu_d5c0e975_281534cuda3std3__419piecewise_constructE:
	.zero		1
	.type		_ZN40_INTERNAL_faee420d_4_k_cu_d5c0e975_281534cuda3std3__45__cpo4cendE,@object
	.size		_ZN40_INTERNAL_faee420d_4_k_cu_d5c0e975_281534cuda3std3__45__cpo4cendE,(_ZN40_INTERNAL_faee420d_4_k_cu_d5c0e975_281534cuda3std6ranges3__45__cpo4swapE - _ZN40_INTERNAL_faee420d_4_k_cu_d5c0e975_281534cuda3std3__45__cpo4cendE)
_ZN40_INTERNAL_faee420d_4_k_cu_d5c0e975_281534cuda3std3__45__cpo4cendE:
	.zero		1
	.type		_ZN40_INTERNAL_faee420d_4_k_cu_d5c0e975_281534cuda3std6ranges3__45__cpo4swapE,@object
	.size		_ZN40_INTERNAL_faee420d_4_k_cu_d5c0e975_281534cuda3std6ranges3__45__cpo4swapE,(.L_8 - _ZN40_INTERNAL_faee420d_4_k_cu_d5c0e975_281534cuda3std6ranges3__45__cpo4swapE)
_ZN40_INTERNAL_faee420d_4_k_cu_d5c0e975_281534cuda3std6ranges3__45__cpo4swapE:
	.zero		1
.L_8:


//--------------------- .nv.constant0._ZN7cutlass13device_kernelINS_4gemm6kernel13GemmUniversalIN4cute5tupleIJiiiiEEENS1_10collective13CollectiveMmaINS1_34MainloopSm90TmaGmmaWarpSpecializedILi18ENS5_IJNS4_1CILi1EEESB_SB_EEENS1_35KernelTmaWarpSpecializedCooperativeEEENS5_IJNSA_ILi128EEENSA_ILi64EEENSA_ILi32EEEEEENS_6half_tENS5_IJlSB_lEEESJ_SK_NS4_8TiledMMAINS4_8MMA_AtomIJNS4_4SM904GMMA25MMA_64x64x16_F32F16F16_SSILNSO_5MajorE0ELSQ_0ELNSO_7ScaleInE1ELSR_1EEEEEENS4_6LayoutINS5_IJNSA_ILi2EEESB_SB_EEENS5_IJSB_NSA_ILi0EEESX_EEEEENS5_IJNS4_10UnderscoreES10_S10_EEEEENS4_13SM90_TMA_LOADENS4_14ComposedLayoutINS4_7SwizzleILi2ELi4ELi3EEENS4_18smem_ptr_flag_bitsILi16EEENSU_INS5_IJNSA_ILi8EEESH_EEENS5_IJSH_SB_EEEEEEEvNS4_8identityES13_S1D_vS1E_EENS_8epilogue10collective6detail29Sm90TmaWarpSpecializedAdapterINS1H_15DefaultEpilogueISJ_SK_SK_NS1G_6thread17LinearCombinationISJ_Li1EffLNS1L_9ScaleType4KindE0ELNS_15FloatRoundStyleE2ESJ_EENS1_15EpilogueDefaultEEEEEvvEEEEvNT_6ParamsE --------------------------
	.section	.nv.constant0._ZN7cutlass13device_kernelINS_4gemm6kernel13GemmUniversalIN4cute5tupleIJiiiiEEENS1_10collective13CollectiveMmaINS1_34MainloopSm90TmaGmmaWarpSpecializedILi18ENS5_IJNS4_1CILi1EEESB_SB_EEENS1_35KernelTmaWarpSpecializedCooperativeEEENS5_IJNSA_ILi128EEENSA_ILi64EEENSA_ILi32EEEEEENS_6half_tENS5_IJlSB_lEEESJ_SK_NS4_8TiledMMAINS4_8MMA_AtomIJNS4_4SM904GMMA25MMA_64x64x16_F32F16F16_SSILNSO_5MajorE0ELSQ_0ELNSO_7ScaleInE1ELSR_1EEEEEENS4_6LayoutINS5_IJNSA_ILi2EEESB_SB_EEENS5_IJSB_NSA_ILi0EEESX_EEEEENS5_IJNS4_10UnderscoreES10_S10_EEEEENS4_13SM90_TMA_LOADENS4_14ComposedLayoutINS4_7SwizzleILi2ELi4ELi3EEENS4_18smem_ptr_flag_bitsILi16EEENSU_INS5_IJNSA_ILi8EEESH_EEENS5_IJSH_SB_EEEEEEEvNS4_8identityES13_S1D_vS1E_EENS_8epilogue10collective6detail29Sm90TmaWarpSpecializedAdapterINS1H_15DefaultEpilogueISJ_SK_SK_NS1G_6thread17LinearCombinationISJ_Li1EffLNS1L_9ScaleType4KindE0ELNS_15FloatRoundStyleE2ESJ_EENS1_15EpilogueDefaultEEEEEvvEEEEvNT_6ParamsE,"a",@progbits
	.sectionflags	@""
	.align	4
.nv.constant0._ZN7cutlass13device_kernelINS_4gemm6kernel13GemmUniversalIN4cute5tupleIJiiiiEEENS1_10collective13CollectiveMmaINS1_34MainloopSm90TmaGmmaWarpSpecializedILi18ENS5_IJNS4_1CILi1EEESB_SB_EEENS1_35KernelTmaWarpSpecializedCooperativeEEENS5_IJNSA_ILi128EEENSA_ILi64EEENSA_ILi32EEEEEENS_6half_tENS5_IJlSB_lEEESJ_SK_NS4_8TiledMMAINS4_8MMA_AtomIJNS4_4SM904GMMA25MMA_64x64x16_F32F16F16_SSILNSO_5MajorE0ELSQ_0ELNSO_7ScaleInE1ELSR_1EEEEEENS4_6LayoutINS5_IJNSA_ILi2EEESB_SB_EEENS5_IJSB_NSA_ILi0EEESX_EEEEENS5_IJNS4_10UnderscoreES10_S10_EEEEENS4_13SM90_TMA_LOADENS4_14ComposedLayoutINS4_7SwizzleILi2ELi4ELi3EEENS4_18smem_ptr_flag_bitsILi16EEENSU_INS5_IJNSA_ILi8EEESH_EEENS5_IJSH_SB_EEEEEEEvNS4_8identityES13_S1D_vS1E_EENS_8epilogue10collective6detail29Sm90TmaWarpSpecializedAdapterINS1H_15DefaultEpilogueISJ_SK_SK_NS1G_6thread17LinearCombinationISJ_Li1EffLNS1L_9ScaleType4KindE0ELNS_15FloatRoundStyleE2ESJ_EENS1_15EpilogueDefaultEEEEEvvEEEEvNT_6ParamsE:
	.zero		1664


//--------------------- SYMBOLS --------------------------

	.type		.nv.reservedSmem.offset0,@object
	.size		.nv.reservedSmem.offset0,0x4
	.type		__assertfail,@function
